// auto-generated by cutlass_sweep.conv — config: {"arch": "sm_100", "cluster_m": 2, "cluster_n": 1, "conv_kind": "dgrad", "dtype": "e4m3", "ndim": 2, "tile_k": 64, "tile_m": 256, "tile_n": 64}
#include "cutlass/cutlass.h"
#include "cute/tensor.hpp"
#include "cutlass/kernel_hardware_info.hpp"
#include "cutlass/conv/convolution.h"
#include "cutlass/conv/dispatch_policy.hpp"
#include "cutlass/conv/collective/collective_builder.hpp"
#include "cutlass/conv/kernel/conv_universal.hpp"
#include "cutlass/conv/device/conv_universal_adapter.hpp"
#include "cutlass/epilogue/collective/collective_builder.hpp"

using namespace cute;
using Elem = cutlass::float_e4m3_t;
using Acc  = float;
using LayoutAB = cutlass::layout::TensorNHWC;
using LayoutC  = cutlass::layout::TensorNHWC;
constexpr auto ConvOp = cutlass::conv::Operator::kDgrad;
using TileShape    = Shape<_256, _64, Shape<_64>>;
using ClusterShape = Shape<_2, _1, _1>;

using CollectiveEpilogue = typename cutlass::epilogue::collective::CollectiveBuilder<
    cutlass::arch::Sm100, cutlass::arch::OpClassTensorOp,
    TileShape, ClusterShape,
    cutlass::epilogue::collective::EpilogueTileAuto,
    Acc, Acc,
    Elem, LayoutC, 128 / cutlass::sizeof_bits<Elem>::value,
    Elem, LayoutC, 128 / cutlass::sizeof_bits<Elem>::value,
    cutlass::epilogue::collective::EpilogueScheduleAuto
  >::CollectiveOp;

using CollectiveMainloop = typename cutlass::conv::collective::CollectiveBuilder<
    cutlass::arch::Sm100, cutlass::arch::OpClassTensorOp, ConvOp,
    Elem, LayoutAB, 128 / cutlass::sizeof_bits<Elem>::value,
    Elem, LayoutAB, 128 / cutlass::sizeof_bits<Elem>::value,
    Acc,
    TileShape, ClusterShape,
    cutlass::conv::collective::StageCountAutoCarveout<
        static_cast<int>(sizeof(typename CollectiveEpilogue::SharedStorage))>,
    cutlass::conv::collective::KernelScheduleAuto
  >::CollectiveOp;

using ProblemShape = cutlass::conv::ConvProblemShape<
    ConvOp, CollectiveMainloop::DispatchPolicy::NumSpatialDimensions>;
using ConvKernel = cutlass::conv::kernel::ConvUniversal<
    ProblemShape, CollectiveMainloop, CollectiveEpilogue>;
using Conv = cutlass::conv::device::ConvUniversalAdapter<ConvKernel>;

auto* _anchor = &cutlass::device_kernel<ConvKernel>;


// ===== COMPILED SASS (sm_100a) =====

	.target	sm_100a

	.elftype	@"ET_EXEC"


//--------------------- .note.nv.tkinfo           --------------------------
	.section	.note.nv.tkinfo,"",@"SHT_NOTE"
	.sectionflags	@"SHF_NOTE_NV_TKINFO"
	.tkinfo
        /*0018*/ 	.word	0x00000002
        /*0030*/ 	.string	""
        /*0030*/ 	.string	"ptxas"
        /*0030*/ 	.string	"Cuda compilation tools, release 13.0, V13.0.88"
        /*0030*/ 	.string	"Build cuda_13.0.r13.0/compiler.36424714_0"
        /*0030*/ 	.string	"-arch sm_100a -m 64 "



//--------------------- .note.nv.cuinfo           --------------------------
	.section	.note.nv.cuinfo,"",@"SHT_NOTE"
	.sectionflags	@"SHF_NOTE_NV_CUINFO"
        /*0018*/ 	.short	0x0002
        /*001a*/ 	.short	0x0064
        /*001c*/ 	.short	0x0082
	.zero		2


//--------------------- .nv.info                  --------------------------
	.section	.nv.info,"",@"SHT_CUDA_INFO"
	.align	4


	//----- nvinfo : EIATTR_REGCOUNT
	.align		4
        /*0000*/ 	.byte	0x04, 0x2f
        /*0002*/ 	.short	(.L_19 - .L_18)
	.align		4
.L_18:
        /*0004*/ 	.word	index@(_ZN7cutlass13device_kernelINS_4conv6kernel13ConvUniversalINS1_16ConvProblemShapeILNS1_8OperatorE1ELi2EEENS1_10collective14CollectiveConvINS1_47MainloopSm100TmaUmmaWarpSpecializedImplicitGemmILS5_1ELi20ELi2ELi1ELi2EN4cute5tupleIJNSA_1CILi2EEENSC_ILi1EEESE_EEEEENSB_IJNSC_ILi256EEENSC_ILi64EEENSB_IJSI_EEEEEENS_12float_e4m3_tESL_NSA_8TiledMMAINSA_8MMA_AtomIJNSA_10MMA_TraitsINSA_25SM100_MMA_F8F6F4_2x1SM_SSEJSL_SL_fSH_SI_NSA_17integral_constantINSA_4UMMA5MajorELSS_0EEENSQ_ISS_LSS_1EEENSQ_INSR_7ScaleInELSV_0EEESW_EEEEEENSA_6LayoutINSB_IJSE_SE_SE_EEENSB_IJNSC_ILi0EEES11_S11_EEEEENSB_IJNSA_10UnderscoreES14_S14_EEEEENS7_6detail27Sm100ImplicitGemmTileTraitsINSA_25SM100_TMA_2SM_LOAD_IM2COLENSA_14ComposedLayoutINSA_7SwizzleILi2ELi4ELi3EEENSA_18smem_ptr_flag_bitsILi8EEENSZ_INSB_IJNSC_ILi8EEESI_EEENSB_IJSI_SE_EEEEEEEvEENS18_INSA_18SM100_TMA_2SM_LOADENS1A_INS1B_ILi1ELi4ELi3EEES1E_NSZ_INSB_IJNSC_ILi32EEES1F_EEENSB_IJSE_S1N_EEEEEEEvEEEENS_8epilogue10collective18CollectiveEpilogueINS1U_23Sm100TmaWarpSpecializedILi1ELi1ELi64ELb0ELb0EEEJNSB_IJNSC_ILi128EEESI_SJ_EEENSB_IJNSZ_IS1Z_SE_EENSZ_ISI_SE_EEEEESL_NSB_IJNSB_IJlllEEESE_S11_EEESL_S25_NS1U_6fusion15FusionCallbacksIS1Y_NS26_17LinearCombinationISL_fSL_fLNS_15FloatRoundStyleE2EEES20_S23_JEEENSA_5SM1004TMEM4LOAD26SM100_TMEM_LOAD_32dp32b64xENSA_20SM90_TMA_LOAD_IM2COLES1J_NSA_39AutoVectorizingCopyWithAssumedAlignmentILi128EEENSA_21SM90_TMA_STORE_IM2COLES1J_S2I_S2I_EEEvvEEEEvNT_6ParamsE)
        /*0008*/ 	.word	0x000000a8


	//----- nvinfo : EIATTR_FRAME_SIZE
	.align		4
.L_19:
        /*000c*/ 	.byte	0x04, 0x11
        /*000e*/ 	.short	(.L_21 - .L_20)
	.align		4
.L_20:
        /*0010*/ 	.word	index@($__internal_2_$__cuda_sm10x_tcgen05_guardrail_trap_unallocated_columns_being_dealloced)
        /*0014*/ 	.word	0x00000008


	//----- nvinfo : EIATTR_FRAME_SIZE
	.align		4
.L_21:
        /*0018*/ 	.byte	0x04, 0x11
        /*001a*/ 	.short	(.L_23 - .L_22)
	.align		4
.L_22:
        /*001c*/ 	.word	index@($__internal_1_$__cuda_sm10x_tcgen05_guardrail_trap_phase_invalid_during_alloc)
        /*0020*/ 	.word	0x00000008


	//----- nvinfo : EIATTR_FRAME_SIZE
	.align		4
.L_23:
        /*0024*/ 	.byte	0x04, 0x11
        /*0026*/ 	.short	(.L_25 - .L_24)
	.align		4
.L_24:
        /*0028*/ 	.word	index@($__internal_0_$__cuda_sm10x_tcgen05_guardrail_trap_col_being_dealloced_not_returned_by_alloc)
        /*002c*/ 	.word	0x00000008


	//----- nvinfo : EIATTR_FRAME_SIZE
	.align		4
.L_25:
        /*0030*/ 	.byte	0x04, 0x11
        /*0032*/ 	.short	(.L_27 - .L_26)
	.align		4
.L_26:
        /*0034*/ 	.word	index@(_ZN7cutlass13device_kernelINS_4conv6kernel13ConvUniversalINS1_16ConvProblemShapeILNS1_8OperatorE1ELi2EEENS1_10collective14CollectiveConvINS1_47MainloopSm100TmaUmmaWarpSpecializedImplicitGemmILS5_1ELi20ELi2ELi1ELi2EN4cute5tupleIJNSA_1CILi2EEENSC_ILi1EEESE_EEEEENSB_IJNSC_ILi256EEENSC_ILi64EEENSB_IJSI_EEEEEENS_12float_e4m3_tESL_NSA_8TiledMMAINSA_8MMA_AtomIJNSA_10MMA_TraitsINSA_25SM100_MMA_F8F6F4_2x1SM_SSEJSL_SL_fSH_SI_NSA_17integral_constantINSA_4UMMA5MajorELSS_0EEENSQ_ISS_LSS_1EEENSQ_INSR_7ScaleInELSV_0EEESW_EEEEEENSA_6LayoutINSB_IJSE_SE_SE_EEENSB_IJNSC_ILi0EEES11_S11_EEEEENSB_IJNSA_10UnderscoreES14_S14_EEEEENS7_6detail27Sm100ImplicitGemmTileTraitsINSA_25SM100_TMA_2SM_LOAD_IM2COLENSA_14ComposedLayoutINSA_7SwizzleILi2ELi4ELi3EEENSA_18smem_ptr_flag_bitsILi8EEENSZ_INSB_IJNSC_ILi8EEESI_EEENSB_IJSI_SE_EEEEEEEvEENS18_INSA_18SM100_TMA_2SM_LOADENS1A_INS1B_ILi1ELi4ELi3EEES1E_NSZ_INSB_IJNSC_ILi32EEES1F_EEENSB_IJSE_S1N_EEEEEEEvEEEENS_8epilogue10collective18CollectiveEpilogueINS1U_23Sm100TmaWarpSpecializedILi1ELi1ELi64ELb0ELb0EEEJNSB_IJNSC_ILi128EEESI_SJ_EEENSB_IJNSZ_IS1Z_SE_EENSZ_ISI_SE_EEEEESL_NSB_IJNSB_IJlllEEESE_S11_EEESL_S25_NS1U_6fusion15FusionCallbacksIS1Y_NS26_17LinearCombinationISL_fSL_fLNS_15FloatRoundStyleE2EEES20_S23_JEEENSA_5SM1004TMEM4LOAD26SM100_TMEM_LOAD_32dp32b64xENSA_20SM90_TMA_LOAD_IM2COLES1J_NSA_39AutoVectorizingCopyWithAssumedAlignmentILi128EEENSA_21SM90_TMA_STORE_IM2COLES1J_S2I_S2I_EEEvvEEEEvNT_6ParamsE)
        /*0038*/ 	.word	0x00000008


	//----- nvinfo : EIATTR_MIN_STACK_SIZE
	.align		4
.L_27:
        /*003c*/ 	.byte	0x04, 0x12
        /*003e*/ 	.short	(.L_29 - .L_28)
	.align		4
.L_28:
        /*0040*/ 	.word	index@(_ZN7cutlass13device_kernelINS_4conv6kernel13ConvUniversalINS1_16ConvProblemShapeILNS1_8OperatorE1ELi2EEENS1_10collective14CollectiveConvINS1_47MainloopSm100TmaUmmaWarpSpecializedImplicitGemmILS5_1ELi20ELi2ELi1ELi2EN4cute5tupleIJNSA_1CILi2EEENSC_ILi1EEESE_EEEEENSB_IJNSC_ILi256EEENSC_ILi64EEENSB_IJSI_EEEEEENS_12float_e4m3_tESL_NSA_8TiledMMAINSA_8MMA_AtomIJNSA_10MMA_TraitsINSA_25SM100_MMA_F8F6F4_2x1SM_SSEJSL_SL_fSH_SI_NSA_17integral_constantINSA_4UMMA5MajorELSS_0EEENSQ_ISS_LSS_1EEENSQ_INSR_7ScaleInELSV_0EEESW_EEEEEENSA_6LayoutINSB_IJSE_SE_SE_EEENSB_IJNSC_ILi0EEES11_S11_EEEEENSB_IJNSA_10UnderscoreES14_S14_EEEEENS7_6detail27Sm100ImplicitGemmTileTraitsINSA_25SM100_TMA_2SM_LOAD_IM2COLENSA_14ComposedLayoutINSA_7SwizzleILi2ELi4ELi3EEENSA_18smem_ptr_flag_bitsILi8EEENSZ_INSB_IJNSC_ILi8EEESI_EEENSB_IJSI_SE_EEEEEEEvEENS18_INSA_18SM100_TMA_2SM_LOADENS1A_INS1B_ILi1ELi4ELi3EEES1E_NSZ_INSB_IJNSC_ILi32EEES1F_EEENSB_IJSE_S1N_EEEEEEEvEEEENS_8epilogue10collective18CollectiveEpilogueINS1U_23Sm100TmaWarpSpecializedILi1ELi1ELi64ELb0ELb0EEEJNSB_IJNSC_ILi128EEESI_SJ_EEENSB_IJNSZ_IS1Z_SE_EENSZ_ISI_SE_EEEEESL_NSB_IJNSB_IJlllEEESE_S11_EEESL_S25_NS1U_6fusion15FusionCallbacksIS1Y_NS26_17LinearCombinationISL_fSL_fLNS_15FloatRoundStyleE2EEES20_S23_JEEENSA_5SM1004TMEM4LOAD26SM100_TMEM_LOAD_32dp32b64xENSA_20SM90_TMA_LOAD_IM2COLES1J_NSA_39AutoVectorizingCopyWithAssumedAlignmentILi128EEENSA_21SM90_TMA_STORE_IM2COLES1J_S2I_S2I_EEEvvEEEEvNT_6ParamsE)
        /*0044*/ 	.word	0x00000008
.L_29:


//--------------------- .nv.compat                --------------------------
	.section	.nv.compat,"",@"SHT_CUDA_COMPAT_INFO"
	.align	4
        /*0000*/ 	.byte	0x02, 0x09, 0x01, 0x00, 0x02, 0x02, 0x02, 0x00, 0x02, 0x05, 0x05, 0x00, 0x03, 0x07, 0x01, 0x01
        /*0010*/ 	.byte	0x02, 0x03, 0x01, 0x00, 0x02, 0x06, 0x01, 0x00, 0x04, 0x0b, 0x08, 0x00, 0x09, 0x00, 0x00, 0x00
        /*0020*/ 	.byte	0x00, 0x00, 0x00, 0x00


//--------------------- .nv.info._ZN7cutlass13device_kernelINS_4conv6kernel13ConvUniversalINS1_16ConvProblemShapeILNS1_8OperatorE1ELi2EEENS1_10collective14CollectiveConvINS1_47MainloopSm100TmaUmmaWarpSpecializedImplicitGemmILS5_1ELi20ELi2ELi1ELi2EN4cute5tupleIJNSA_1CILi2EEENSC_ILi1EEESE_EEEEENSB_IJNSC_ILi256EEENSC_ILi64EEENSB_IJSI_EEEEEENS_12float_e4m3_tESL_NSA_8TiledMMAINSA_8MMA_AtomIJNSA_10MMA_TraitsINSA_25SM100_MMA_F8F6F4_2x1SM_SSEJSL_SL_fSH_SI_NSA_17integral_constantINSA_4UMMA5MajorELSS_0EEENSQ_ISS_LSS_1EEENSQ_INSR_7ScaleInELSV_0EEESW_EEEEEENSA_6LayoutINSB_IJSE_SE_SE_EEENSB_IJNSC_ILi0EEES11_S11_EEEEENSB_IJNSA_10UnderscoreES14_S14_EEEEENS7_6detail27Sm100ImplicitGemmTileTraitsINSA_25SM100_TMA_2SM_LOAD_IM2COLENSA_14ComposedLayoutINSA_7SwizzleILi2ELi4ELi3EEENSA_18smem_ptr_flag_bitsILi8EEENSZ_INSB_IJNSC_ILi8EEESI_EEENSB_IJSI_SE_EEEEEEEvEENS18_INSA_18SM100_TMA_2SM_LOADENS1A_INS1B_ILi1ELi4ELi3EEES1E_NSZ_INSB_IJNSC_ILi32EEES1F_EEENSB_IJSE_S1N_EEEEEEEvEEEENS_8epilogue10collective18CollectiveEpilogueINS1U_23Sm100TmaWarpSpecializedILi1ELi1ELi64ELb0ELb0EEEJNSB_IJNSC_ILi128EEESI_SJ_EEENSB_IJNSZ_IS1Z_SE_EENSZ_ISI_SE_EEEEESL_NSB_IJNSB_IJlllEEESE_S11_EEESL_S25_NS1U_6fusion15FusionCallbacksIS1Y_NS26_17LinearCombinationISL_fSL_fLNS_15FloatRoundStyleE2EEES20_S23_JEEENSA_5SM1004TMEM4LOAD26SM100_TMEM_LOAD_32dp32b64xENSA_20SM90_TMA_LOAD_IM2COLES1J_NSA_39AutoVectorizingCopyWithAssumedAlignmentILi128EEENSA_21SM90_TMA_STORE_IM2COLES1J_S2I_S2I_EEEvvEEEEvNT_6ParamsE --------------------------
	.section	.nv.info._ZN7cutlass13device_kernelINS_4conv6kernel13ConvUniversalINS1_16ConvProblemShapeILNS1_8OperatorE1ELi2EEENS1_10collective14CollectiveConvINS1_47MainloopSm100TmaUmmaWarpSpecializedImplicitGemmILS5_1ELi20ELi2ELi1ELi2EN4cute5tupleIJNSA_1CILi2EEENSC_ILi1EEESE_EEEEENSB_IJNSC_ILi256EEENSC_ILi64EEENSB_IJSI_EEEEEENS_12float_e4m3_tESL_NSA_8TiledMMAINSA_8MMA_AtomIJNSA_10MMA_TraitsINSA_25SM100_MMA_F8F6F4_2x1SM_SSEJSL_SL_fSH_SI_NSA_17integral_constantINSA_4UMMA5MajorELSS_0EEENSQ_ISS_LSS_1EEENSQ_INSR_7ScaleInELSV_0EEESW_EEEEEENSA_6LayoutINSB_IJSE_SE_SE_EEENSB_IJNSC_ILi0EEES11_S11_EEEEENSB_IJNSA_10UnderscoreES14_S14_EEEEENS7_6detail27Sm100ImplicitGemmTileTraitsINSA_25SM100_TMA_2SM_LOAD_IM2COLENSA_14ComposedLayoutINSA_7SwizzleILi2ELi4ELi3EEENSA_18smem_ptr_flag_bitsILi8EEENSZ_INSB_IJNSC_ILi8EEESI_EEENSB_IJSI_SE_EEEEEEEvEENS18_INSA_18SM100_TMA_2SM_LOADENS1A_INS1B_ILi1ELi4ELi3EEES1E_NSZ_INSB_IJNSC_ILi32EEES1F_EEENSB_IJSE_S1N_EEEEEEEvEEEENS_8epilogue10collective18CollectiveEpilogueINS1U_23Sm100TmaWarpSpecializedILi1ELi1ELi64ELb0ELb0EEEJNSB_IJNSC_ILi128EEESI_SJ_EEENSB_IJNSZ_IS1Z_SE_EENSZ_ISI_SE_EEEEESL_NSB_IJNSB_IJlllEEESE_S11_EEESL_S25_NS1U_6fusion15FusionCallbacksIS1Y_NS26_17LinearCombinationISL_fSL_fLNS_15FloatRoundStyleE2EEES20_S23_JEEENSA_5SM1004TMEM4LOAD26SM100_TMEM_LOAD_32dp32b64xENSA_20SM90_TMA_LOAD_IM2COLES1J_NSA_39AutoVectorizingCopyWithAssumedAlignmentILi128EEENSA_21SM90_TMA_STORE_IM2COLES1J_S2I_S2I_EEEvvEEEEvNT_6ParamsE,"",@"SHT_CUDA_INFO"
	.sectionflags	@""
	.align	4


	//----- nvinfo : EIATTR_CUDA_API_VERSION
	.align		4
        /*0000*/ 	.byte	0x04, 0x37
        /*0002*/ 	.short	(.L_31 - .L_30)
.L_30:
        /*0004*/ 	.word	0x00000082


	//----- nvinfo : EIATTR_KPARAM_INFO
	.align		4
.L_31:
        /*0008*/ 	.byte	0x04, 0x17
        /*000a*/ 	.short	(.L_33 - .L_32)
.L_32:
        /*000c*/ 	.word	0x00000000
        /*0010*/ 	.short	0x0000
        /*0012*/ 	.short	0x0000
        /*0014*/ 	.byte	0x00, 0xf0, 0x01, 0x20


	//----- nvinfo : EIATTR_AT_ENTRY_FRAGMENTS
	.align		4
.L_33:
        /*0018*/ 	.byte	0x04, 0x4f
        /*001a*/ 	.short	(.L_35 - .L_34)


	//   ....[0]....
.L_34:
        /*001c*/ 	.word	0x00000007


	//----- nvinfo : EIATTR_RESERVED_SMEM_USED
	.align		4
.L_35:
        /*0020*/ 	.byte	0x01, 0x41
	.zero		2


	//----- nvinfo : EIATTR_SPARSE_MMA_MASK
	.align		4
        /*0024*/ 	.byte	0x03, 0x50
        /*0026*/ 	.short	0x0000


	//----- nvinfo : EIATTR_TCGEN05_2CTA_USED
	.align		4
        /*0028*/ 	.byte	0x01, 0x52
	.zero		2


	//----- nvinfo : EIATTR_MAXREG_COUNT
	.align		4
        /*002c*/ 	.byte	0x03, 0x1b
        /*002e*/ 	.short	0x00ff


	//----- nvinfo : EIATTR_NUM_BARRIERS
	.align		4
        /*0030*/ 	.byte	0x02, 0x4c
        /*0032*/ 	.byte	0x07
	.zero		1


	//----- nvinfo : EIATTR_EXTERNS
	.align		4
        /*0034*/ 	.byte	0x04, 0x0f
        /*0036*/ 	.short	(.L_37 - .L_36)


	//   ....[0]....
	.align		4
.L_36:
        /*0038*/ 	.word	index@(__assertfail)


	//----- nvinfo : EIATTR_MERCURY_ISA_VERSION
	.align		4
.L_37:
        /*003c*/ 	.byte	0x03, 0x5f
        /*003e*/ 	.short	0x0101


	//----- nvinfo : EIATTR_INT_WARP_WIDE_INSTR_OFFSETS
	.align		4
        /*0040*/ 	.byte	0x04, 0x31
        /*0042*/ 	.short	(.L_39 - .L_38)


	//   ....[0]....
.L_38:
        /*0044*/ 	.word	0x00000e20


	//   ....[1]....
        /*0048*/ 	.word	0x00000ed0


	//   ....[2]....
        /*004c*/ 	.word	0x00004c40


	//   ....[3]....
        /*0050*/ 	.word	0x00004c60


	//   ....[4]....
        /*0054*/ 	.word	0x00004c90


	//   ....[5]....
        /*0058*/ 	.word	0x00005800


	//   ....[6]....
        /*005c*/ 	.word	0x000059c0


	//----- nvinfo : EIATTR_COOP_GROUP_MASK_REGIDS
	.align		4
.L_39:
        /*0060*/ 	.byte	0x04, 0x29
        /*0062*/ 	.short	(.L_41 - .L_40)


	//   ....[0]....
.L_40:
        /*0064*/ 	.word	0xffffffff


	//   ....[1]....
        /*0068*/ 	.word	0xffffffff


	//   ....[2]....
        /*006c*/ 	.word	0xffffffff


	//   ....[3]....
        /*0070*/ 	.word	0xffffffff


	//   ....[4]....
        /*0074*/ 	.word	0xffffffff


	//   ....[5]....
        /*0078*/ 	.word	0xffffffff


	//   ....[6]....
        /*007c*/ 	.word	0xffffffff


	//   ....[7]....
        /*0080*/ 	.word	0xffffffff


	//   ....[8]....
        /*0084*/ 	.word	0xffffffff


	//   ....[9]....
        /*0088*/ 	.word	0xffffffff


	//   ....[10]....
        /*008c*/ 	.word	0xffffffff


	//   ....[11]....
        /*0090*/ 	.word	0xffffffff


	//   ....[12]....
        /*0094*/ 	.word	0xffffffff


	//----- nvinfo : EIATTR_COOP_GROUP_INSTR_OFFSETS
	.align		4
.L_41:
        /*0098*/ 	.byte	0x04, 0x28
        /*009a*/ 	.short	(.L_43 - .L_42)


	//   ....[0]....
.L_42:
        /*009c*/ 	.word	0x000000d0


	//   ....[1]....
        /*00a0*/ 	.word	0x00000540


	//   ....[2]....
        /*00a4*/ 	.word	0x00000910


	//   ....[3]....
        /*00a8*/ 	.word	0x00000a50


	//   ....[4]....
        /*00ac*/ 	.word	0x00000b50


	//   ....[5]....
        /*00b0*/ 	.word	0x00000ca0


	//   ....[6]....
        /*00b4*/ 	.word	0x00000f40


	//   ....[7]....
        /*00b8*/ 	.word	0x000025e0


	//   ....[8]....
        /*00bc*/ 	.word	0x00003c20


	//   ....[9]....
        /*00c0*/ 	.word	0x000040f0


	//   ....[10]....
        /*00c4*/ 	.word	0x00004120


	//   ....[11]....
        /*00c8*/ 	.word	0x00004b60


	//   ....[12]....
        /*00cc*/ 	.word	0x00004d60


	//----- nvinfo : EIATTR_VRC_CTA_INIT_COUNT
	.align		4
.L_43:
        /*00d0*/ 	.byte	0x02, 0x4a
        /*00d2*/ 	.byte	0x80
	.zero		1


	//----- nvinfo : EIATTR_SYSCALL_OFFSETS
	.align		4
        /*00d4*/ 	.byte	0x04, 0x46
        /*00d6*/ 	.short	(.L_45 - .L_44)


	//   ....[0]....
.L_44:
        /*00d8*/ 	.word	0x00006530


	//   ....[1]....
        /*00dc*/ 	.word	0x00006670


	//   ....[2]....
        /*00e0*/ 	.word	0x00006e50


	//----- nvinfo : EIATTR_MBARRIER_INSTR_OFFSETS
	.align		4
.L_45:
        /*00e4*/ 	.byte	0x04, 0x39
        /*00e6*/ 	.short	(.L_47 - .L_46)


	//   ....[0]....
.L_46:
        /*00e8*/ 	.word	0x00000670
        /*00ec*/ 	.word	0x000000ff
        /*00f0*/ 	.word	0x00000000
        /*00f4*/ 	.short	0x0100
        /*00f6*/ 	.byte	0x04
	.zero		1


	//   ....[1]....
        /*00f8*/ 	.word	0x00000680
        /*00fc*/ 	.word	0x000000ff
        /*0100*/ 	.word	0x000000a0
        /*0104*/ 	.short	0x0100
        /*0106*/ 	.byte	0x04
	.zero		1


	//   ....[2]....
        /*0108*/ 	.word	0x00000690
        /*010c*/ 	.word	0x000000ff
        /*0110*/ 	.word	0x00000008
        /*0114*/ 	.short	0x0100
        /*0116*/ 	.byte	0x04
	.zero		1


	//   ....[3]....
        /*0118*/ 	.word	0x000006a0
        /*011c*/ 	.word	0x000000ff
        /*0120*/ 	.word	0x000000a8
        /*0124*/ 	.short	0x0100
        /*0126*/ 	.byte	0x04
	.zero		1


	//   ....[4]....
        /*0128*/ 	.word	0x000006b0
        /*012c*/ 	.word	0x000000ff
        /*0130*/ 	.word	0x00000010
        /*0134*/ 	.short	0x0100
        /*0136*/ 	.byte	0x04
	.zero		1


	//   ....[5]....
        /*0138*/ 	.word	0x000006c0
        /*013c*/ 	.word	0x000000ff
        /*0140*/ 	.word	0x000000b0
        /*0144*/ 	.short	0x0100
        /*0146*/ 	.byte	0x04
	.zero		1


	//   ....[6]....
        /*0148*/ 	.word	0x000006d0
        /*014c*/ 	.word	0x000000ff
        /*0150*/ 	.word	0x00000018
        /*0154*/ 	.short	0x0100
        /*0156*/ 	.byte	0x04
	.zero		1


	//   ....[7]....
        /*0158*/ 	.word	0x000006e0
        /*015c*/ 	.word	0x000000ff
        /*0160*/ 	.word	0x000000b8
        /*0164*/ 	.short	0x0100
        /*0166*/ 	.byte	0x04
	.zero		1


	//   ....[8]....
        /*0168*/ 	.word	0x000006f0
        /*016c*/ 	.word	0x000000ff
        /*0170*/ 	.word	0x00000020
        /*0174*/ 	.short	0x0100
        /*0176*/ 	.byte	0x04
	.zero		1


	//   ....[9]....
        /*0178*/ 	.word	0x00000700
        /*017c*/ 	.word	0x000000ff
        /*0180*/ 	.word	0x000000c0
        /*0184*/ 	.short	0x0100
        /*0186*/ 	.byte	0x04
	.zero		1


	//   ....[10]....
        /*0188*/ 	.word	0x00000710
        /*018c*/ 	.word	0x000000ff
        /*0190*/ 	.word	0x00000028
        /*0194*/ 	.short	0x0100
        /*0196*/ 	.byte	0x04
	.zero		1


	//   ....[11]....
        /*0198*/ 	.word	0x00000720
        /*019c*/ 	.word	0x000000ff
        /*01a0*/ 	.word	0x000000c8
        /*01a4*/ 	.short	0x0100
        /*01a6*/ 	.byte	0x04
	.zero		1


	//   ....[12]....
        /*01a8*/ 	.word	0x00000730
        /*01ac*/ 	.word	0x000000ff
        /*01b0*/ 	.word	0x00000030
        /*01b4*/ 	.short	0x0100
        /*01b6*/ 	.byte	0x04
	.zero		1


	//   ....[13]....
        /*01b8*/ 	.word	0x00000740
        /*01bc*/ 	.word	0x000000ff
        /*01c0*/ 	.word	0x000000d0
        /*01c4*/ 	.short	0x0100
        /*01c6*/ 	.byte	0x04
	.zero		1


	//   ....[14]....
        /*01c8*/ 	.word	0x00000750
        /*01cc*/ 	.word	0x000000ff
        /*01d0*/ 	.word	0x00000038
        /*01d4*/ 	.short	0x0100
        /*01d6*/ 	.byte	0x04
	.zero		1


	//   ....[15]....
        /*01d8*/ 	.word	0x00000760
        /*01dc*/ 	.word	0x000000ff
        /*01e0*/ 	.word	0x000000d8
        /*01e4*/ 	.short	0x0100
        /*01e6*/ 	.byte	0x04
	.zero		1


	//   ....[16]....
        /*01e8*/ 	.word	0x00000770
        /*01ec*/ 	.word	0x000000ff
        /*01f0*/ 	.word	0x00000040
        /*01f4*/ 	.short	0x0100
        /*01f6*/ 	.byte	0x04
	.zero		1


	//   ....[17]....
        /*01f8*/ 	.word	0x00000780
        /*01fc*/ 	.word	0x000000ff
        /*0200*/ 	.word	0x000000e0
        /*0204*/ 	.short	0x0100
        /*0206*/ 	.byte	0x04
	.zero		1


	//   ....[18]....
        /*0208*/ 	.word	0x00000790
        /*020c*/ 	.word	0x000000ff
        /*0210*/ 	.word	0x00000048
        /*0214*/ 	.short	0x0100
        /*0216*/ 	.byte	0x04
	.zero		1


	//   ....[19]....
        /*0218*/ 	.word	0x000007a0
        /*021c*/ 	.word	0x000000ff
        /*0220*/ 	.word	0x000000e8
        /*0224*/ 	.short	0x0100
        /*0226*/ 	.byte	0x04
	.zero		1


	//   ....[20]....
        /*0228*/ 	.word	0x000007b0
        /*022c*/ 	.word	0x000000ff
        /*0230*/ 	.word	0x00000050
        /*0234*/ 	.short	0x0100
        /*0236*/ 	.byte	0x04
	.zero		1


	//   ....[21]....
        /*0238*/ 	.word	0x000007c0
        /*023c*/ 	.word	0x000000ff
        /*0240*/ 	.word	0x000000f0
        /*0244*/ 	.short	0x0100
        /*0246*/ 	.byte	0x04
	.zero		1


	//   ....[22]....
        /*0248*/ 	.word	0x000007d0
        /*024c*/ 	.word	0x000000ff
        /*0250*/ 	.word	0x00000058
        /*0254*/ 	.short	0x0100
        /*0256*/ 	.byte	0x04
	.zero		1


	//   ....[23]....
        /*0258*/ 	.word	0x000007e0
        /*025c*/ 	.word	0x000000ff
        /*0260*/ 	.word	0x000000f8
        /*0264*/ 	.short	0x0100
        /*0266*/ 	.byte	0x04
	.zero		1


	//   ....[24]....
        /*0268*/ 	.word	0x000007f0
        /*026c*/ 	.word	0x000000ff
        /*0270*/ 	.word	0x00000060
        /*0274*/ 	.short	0x0100
        /*0276*/ 	.byte	0x04
	.zero		1


	//   ....[25]....
        /*0278*/ 	.word	0x00000800
        /*027c*/ 	.word	0x000000ff
        /*0280*/ 	.word	0x00000100
        /*0284*/ 	.short	0x0100
        /*0286*/ 	.byte	0x04
	.zero		1


	//   ....[26]....
        /*0288*/ 	.word	0x00000810
        /*028c*/ 	.word	0x000000ff
        /*0290*/ 	.word	0x00000068
        /*0294*/ 	.short	0x0100
        /*0296*/ 	.byte	0x04
	.zero		1


	//   ....[27]....
        /*0298*/ 	.word	0x00000820
        /*029c*/ 	.word	0x000000ff
        /*02a0*/ 	.word	0x00000108
        /*02a4*/ 	.short	0x0100
        /*02a6*/ 	.byte	0x04
	.zero		1


	//   ....[28]....
        /*02a8*/ 	.word	0x00000830
        /*02ac*/ 	.word	0x000000ff
        /*02b0*/ 	.word	0x00000070
        /*02b4*/ 	.short	0x0100
        /*02b6*/ 	.byte	0x04
	.zero		1


	//   ....[29]....
        /*02b8*/ 	.word	0x00000840
        /*02bc*/ 	.word	0x000000ff
        /*02c0*/ 	.word	0x00000110
        /*02c4*/ 	.short	0x0100
        /*02c6*/ 	.byte	0x04
	.zero		1


	//   ....[30]....
        /*02c8*/ 	.word	0x00000850
        /*02cc*/ 	.word	0x000000ff
        /*02d0*/ 	.word	0x00000078
        /*02d4*/ 	.short	0x0100
        /*02d6*/ 	.byte	0x04
	.zero		1


	//   ....[31]....
        /*02d8*/ 	.word	0x00000860
        /*02dc*/ 	.word	0x000000ff
        /*02e0*/ 	.word	0x00000118
        /*02e4*/ 	.short	0x0100
        /*02e6*/ 	.byte	0x04
	.zero		1


	//   ....[32]....
        /*02e8*/ 	.word	0x00000870
        /*02ec*/ 	.word	0x000000ff
        /*02f0*/ 	.word	0x00000080
        /*02f4*/ 	.short	0x0100
        /*02f6*/ 	.byte	0x04
	.zero		1


	//   ....[33]....
        /*02f8*/ 	.word	0x00000880
        /*02fc*/ 	.word	0x000000ff
        /*0300*/ 	.word	0x00000120
        /*0304*/ 	.short	0x0100
        /*0306*/ 	.byte	0x04
	.zero		1


	//   ....[34]....
        /*0308*/ 	.word	0x00000890
        /*030c*/ 	.word	0x000000ff
        /*0310*/ 	.word	0x00000088
        /*0314*/ 	.short	0x0100
        /*0316*/ 	.byte	0x04
	.zero		1


	//   ....[35]....
        /*0318*/ 	.word	0x000008a0
        /*031c*/ 	.word	0x000000ff
        /*0320*/ 	.word	0x00000128
        /*0324*/ 	.short	0x0100
        /*0326*/ 	.byte	0x04
	.zero		1


	//   ....[36]....
        /*0328*/ 	.word	0x000008b0
        /*032c*/ 	.word	0x000000ff
        /*0330*/ 	.word	0x00000090
        /*0334*/ 	.short	0x0100
        /*0336*/ 	.byte	0x04
	.zero		1


	//   ....[37]....
        /*0338*/ 	.word	0x000008c0
        /*033c*/ 	.word	0x000000ff
        /*0340*/ 	.word	0x00000130
        /*0344*/ 	.short	0x0100
        /*0346*/ 	.byte	0x04
	.zero		1


	//   ....[38]....
        /*0348*/ 	.word	0x000008d0
        /*034c*/ 	.word	0x000000ff
        /*0350*/ 	.word	0x00000098
        /*0354*/ 	.short	0x0100
        /*0356*/ 	.byte	0x04
	.zero		1


	//   ....[39]....
        /*0358*/ 	.word	0x000008e0
        /*035c*/ 	.word	0x000000ff
        /*0360*/ 	.word	0x00000138
        /*0364*/ 	.short	0x0100
        /*0366*/ 	.byte	0x04
	.zero		1


	//   ....[40]....
        /*0368*/ 	.word	0x00000a20
        /*036c*/ 	.word	0x000000ff
        /*0370*/ 	.word	0x00000140
        /*0374*/ 	.short	0x0100
        /*0376*/ 	.byte	0x04
	.zero		1


	//   ....[41]....
        /*0378*/ 	.word	0x00000a30
        /*037c*/ 	.word	0x000000ff
        /*0380*/ 	.word	0x00000148
        /*0384*/ 	.short	0x0100
        /*0386*/ 	.byte	0x04
	.zero		1


	//   ....[42]....
        /*0388*/ 	.word	0x00000b20
        /*038c*/ 	.word	0x000000ff
        /*0390*/ 	.word	0x00000150
        /*0394*/ 	.short	0x0100
        /*0396*/ 	.byte	0x04
	.zero		1


	//   ....[43]....
        /*0398*/ 	.word	0x00000b30
        /*039c*/ 	.word	0x000000ff
        /*03a0*/ 	.word	0x00000158
        /*03a4*/ 	.short	0x0100
        /*03a6*/ 	.byte	0x04
	.zero		1


	//   ....[44]....
        /*03a8*/ 	.word	0x00000c70
        /*03ac*/ 	.word	0x000000ff
        /*03b0*/ 	.word	0x00000160
        /*03b4*/ 	.short	0x0100
        /*03b6*/ 	.byte	0x06
	.zero		1


	//   ....[45]....
        /*03b8*/ 	.word	0x00000c80
        /*03bc*/ 	.word	0x000000ff
        /*03c0*/ 	.word	0x00000168
        /*03c4*/ 	.short	0x0100
        /*03c6*/ 	.byte	0x06
	.zero		1


	//   ....[46]....
        /*03c8*/ 	.word	0x00000dc0
        /*03cc*/ 	.word	0x000000ff
        /*03d0*/ 	.word	0x00000170
        /*03d4*/ 	.short	0x0100
        /*03d6*/ 	.byte	0x04
	.zero		1


	//   ....[47]....
        /*03d8*/ 	.word	0x00000dd0
        /*03dc*/ 	.word	0x000000ff
        /*03e0*/ 	.word	0x00000180
        /*03e4*/ 	.short	0x0100
        /*03e6*/ 	.byte	0x04
	.zero		1


	//   ....[48]....
        /*03e8*/ 	.word	0x00000de0
        /*03ec*/ 	.word	0x000000ff
        /*03f0*/ 	.word	0x00000178
        /*03f4*/ 	.short	0x0100
        /*03f6*/ 	.byte	0x04
	.zero		1


	//   ....[49]....
        /*03f8*/ 	.word	0x00000df0
        /*03fc*/ 	.word	0x000000ff
        /*0400*/ 	.word	0x00000188
        /*0404*/ 	.short	0x0100
        /*0406*/ 	.byte	0x04
	.zero		1


	//   ....[50]....
        /*0408*/ 	.word	0x00000ef0
        /*040c*/ 	.word	0x000000ff
        /*0410*/ 	.word	0x00000190
        /*0414*/ 	.short	0x0100
        /*0416*/ 	.byte	0x06
	.zero		1


	//   ....[51]....
        /*0418*/ 	.word	0x00001a10
        /*041c*/ 	.word	0x000000ff
        /*0420*/ 	.word	0x000000a0
        /*0424*/ 	.short	0x010a
        /*0426*/ 	.byte	0x04
	.zero		1


	//   ....[52]....
        /*0428*/ 	.word	0x00001c90
        /*042c*/ 	.word	0x000000ff
        /*0430*/ 	.word	0x000000a0
        /*0434*/ 	.short	0x010a
        /*0436*/ 	.byte	0x11
	.zero		1


	//   ....[53]....
        /*0438*/ 	.word	0x00001e40
        /*043c*/ 	.word	0x000000ff
        /*0440*/ 	.word	0x000000a0
        /*0444*/ 	.short	0x010a
        /*0446*/ 	.byte	0x07
	.zero		1


	//   ....[54]....
        /*0448*/ 	.word	0x00002010
        /*044c*/ 	.word	0x000000ff
        /*0450*/ 	.word	0x00000158
        /*0454*/ 	.short	0x0101
        /*0456*/ 	.byte	0x19
	.zero		1


	//   ....[55]....
        /*0458*/ 	.word	0x00002040
        /*045c*/ 	.word	0x000000ff
        /*0460*/ 	.word	0x000000a0
        /*0464*/ 	.short	0x010a
        /*0466*/ 	.byte	0x04
	.zero		1


	//   ....[56]....
        /*0468*/ 	.word	0x00002260
        /*046c*/ 	.word	0x000000ff
        /*0470*/ 	.word	0x000000a0
        /*0474*/ 	.short	0x010a
        /*0476*/ 	.byte	0x11
	.zero		1


	//   ....[57]....
        /*0478*/ 	.word	0x00002410
        /*047c*/ 	.word	0x000000ff
        /*0480*/ 	.word	0x000000a0
        /*0484*/ 	.short	0x010a
        /*0486*/ 	.byte	0x07
	.zero		1


	//   ....[58]....
        /*0488*/ 	.word	0x000025f0
        /*048c*/ 	.word	0x000000ff
        /*0490*/ 	.word	0x00000160
        /*0494*/ 	.short	0x010a
        /*0496*/ 	.byte	0x19
	.zero		1


	//   ....[59]....
        /*0498*/ 	.word	0x000026b0
        /*049c*/ 	.word	0x000000ff
        /*04a0*/ 	.word	0x00000000
        /*04a4*/ 	.short	0x0101
        /*04a6*/ 	.byte	0x04
	.zero		1


	//   ....[60]....
        /*04a8*/ 	.word	0x00002ca0
        /*04ac*/ 	.word	0x000000ff
        /*04b0*/ 	.word	0x00000000
        /*04b4*/ 	.short	0x010a
        /*04b6*/ 	.byte	0x04
	.zero		1


	//   ....[61]....
        /*04b8*/ 	.word	0x00002d40
        /*04bc*/ 	.word	0x000000ff
        /*04c0*/ 	.word	0x00000000
        /*04c4*/ 	.short	0x010a
        /*04c6*/ 	.byte	0x05
	.zero		1


	//   ....[62]....
        /*04c8*/ 	.word	0x00002de0
        /*04cc*/ 	.word	0x000000ff
        /*04d0*/ 	.word	0x00000000
        /*04d4*/ 	.short	0x010a
        /*04d6*/ 	.byte	0x05
	.zero		1


	//   ....[63]....
        /*04d8*/ 	.word	0x00002e80
        /*04dc*/ 	.word	0x000000ff
        /*04e0*/ 	.word	0x00000000
        /*04e4*/ 	.short	0x010a
        /*04e6*/ 	.byte	0x05
	.zero		1


	//   ....[64]....
        /*04e8*/ 	.word	0x00002f20
        /*04ec*/ 	.word	0x000000ff
        /*04f0*/ 	.word	0x00000000
        /*04f4*/ 	.short	0x010a
        /*04f6*/ 	.byte	0x05
	.zero		1


	//   ....[65]....
        /*04f8*/ 	.word	0x00002fc0
        /*04fc*/ 	.word	0x000000ff
        /*0500*/ 	.word	0x00000000
        /*0504*/ 	.short	0x010a
        /*0506*/ 	.byte	0x05
	.zero		1


	//   ....[66]....
        /*0508*/ 	.word	0x00003060
        /*050c*/ 	.word	0x000000ff
        /*0510*/ 	.word	0x00000000
        /*0514*/ 	.short	0x010a
        /*0516*/ 	.byte	0x05
	.zero		1


	//   ....[67]....
        /*0518*/ 	.word	0x00003100
        /*051c*/ 	.word	0x000000ff
        /*0520*/ 	.word	0x00000000
        /*0524*/ 	.short	0x010a
        /*0526*/ 	.byte	0x05
	.zero		1


	//   ....[68]....
        /*0528*/ 	.word	0x000031a0
        /*052c*/ 	.word	0x000000ff
        /*0530*/ 	.word	0x00000000
        /*0534*/ 	.short	0x010a
        /*0536*/ 	.byte	0x05
	.zero		1


	//   ....[69]....
        /*0538*/ 	.word	0x00003240
        /*053c*/ 	.word	0x000000ff
        /*0540*/ 	.word	0x00000000
        /*0544*/ 	.short	0x010a
        /*0546*/ 	.byte	0x05
	.zero		1


	//   ....[70]....
        /*0548*/ 	.word	0x000032e0
        /*054c*/ 	.word	0x000000ff
        /*0550*/ 	.word	0x00000000
        /*0554*/ 	.short	0x010a
        /*0556*/ 	.byte	0x05
	.zero		1


	//   ....[71]....
        /*0558*/ 	.word	0x00003380
        /*055c*/ 	.word	0x000000ff
        /*0560*/ 	.word	0x00000000
        /*0564*/ 	.short	0x010a
        /*0566*/ 	.byte	0x05
	.zero		1


	//   ....[72]....
        /*0568*/ 	.word	0x00003420
        /*056c*/ 	.word	0x000000ff
        /*0570*/ 	.word	0x00000000
        /*0574*/ 	.short	0x010a
        /*0576*/ 	.byte	0x05
	.zero		1


	//   ....[73]....
        /*0578*/ 	.word	0x000034c0
        /*057c*/ 	.word	0x000000ff
        /*0580*/ 	.word	0x00000000
        /*0584*/ 	.short	0x010a
        /*0586*/ 	.byte	0x05
	.zero		1


	//   ....[74]....
        /*0588*/ 	.word	0x00003560
        /*058c*/ 	.word	0x000000ff
        /*0590*/ 	.word	0x00000000
        /*0594*/ 	.short	0x010a
        /*0596*/ 	.byte	0x05
	.zero		1


	//   ....[75]....
        /*0598*/ 	.word	0x00003600
        /*059c*/ 	.word	0x000000ff
        /*05a0*/ 	.word	0x00000000
        /*05a4*/ 	.short	0x010a
        /*05a6*/ 	.byte	0x05
	.zero		1


	//   ....[76]....
        /*05a8*/ 	.word	0x000036a0
        /*05ac*/ 	.word	0x000000ff
        /*05b0*/ 	.word	0x00000000
        /*05b4*/ 	.short	0x010a
        /*05b6*/ 	.byte	0x05
	.zero		1


	//   ....[77]....
        /*05b8*/ 	.word	0x00003740
        /*05bc*/ 	.word	0x000000ff
        /*05c0*/ 	.word	0x00000000
        /*05c4*/ 	.short	0x010a
        /*05c6*/ 	.byte	0x05
	.zero		1


	//   ....[78]....
        /*05c8*/ 	.word	0x000037e0
        /*05cc*/ 	.word	0x000000ff
        /*05d0*/ 	.word	0x00000000
        /*05d4*/ 	.short	0x010a
        /*05d6*/ 	.byte	0x05
	.zero		1


	//   ....[79]....
        /*05d8*/ 	.word	0x00003890
        /*05dc*/ 	.word	0x00000000
        /*05e0*/ 	.word	0x00000000
        /*05e4*/ 	.short	0x010a
        /*05e6*/ 	.byte	0xff
	.zero		1


	//   ....[80]....
        /*05e8*/ 	.word	0x000039e0
        /*05ec*/ 	.word	0x000000ff
        /*05f0*/ 	.word	0x00000168
        /*05f4*/ 	.short	0x010a
        /*05f6*/ 	.byte	0x04
	.zero		1


	//   ....[81]....
        /*05f8*/ 	.word	0x00003a80
        /*05fc*/ 	.word	0x000000ff
        /*0600*/ 	.word	0x00000160
        /*0604*/ 	.short	0x010a
        /*0606*/ 	.byte	0x04
	.zero		1


	//   ....[82]....
        /*0608*/ 	.word	0x00003b20
        /*060c*/ 	.word	0x000000ff
        /*0610*/ 	.word	0x00000000
        /*0614*/ 	.short	0x0101
        /*0616*/ 	.byte	0x05
	.zero		1


	//   ....[83]....
        /*0618*/ 	.word	0x00003b60
        /*061c*/ 	.word	0x000000ff
        /*0620*/ 	.word	0x00000168
        /*0624*/ 	.short	0x0106
        /*0626*/ 	.byte	0x04
	.zero		1


	//   ....[84]....
        /*0628*/ 	.word	0x00003ba0
        /*062c*/ 	.word	0x00000000
        /*0630*/ 	.word	0x00000168
        /*0634*/ 	.short	0x010a
        /*0636*/ 	.byte	0xff
	.zero		1


	//   ....[85]....
        /*0638*/ 	.word	0x00003df0
        /*063c*/ 	.word	0x000000ff
        /*0640*/ 	.word	0x00000008
        /*0644*/ 	.short	0x010a
        /*0646*/ 	.byte	0x05
	.zero		1


	//   ....[86]....
        /*0648*/ 	.word	0x00003e10
        /*064c*/ 	.word	0x000000ff
        /*0650*/ 	.word	0x00000008
        /*0654*/ 	.short	0x010a
        /*0656*/ 	.byte	0x05
	.zero		1


	//   ....[87]....
        /*0658*/ 	.word	0x00003fa0
        /*065c*/ 	.word	0x000000ff
        /*0660*/ 	.word	0x00000008
        /*0664*/ 	.short	0x010a
        /*0666*/ 	.byte	0x05
	.zero		1


	//   ....[88]....
        /*0668*/ 	.word	0x00003fc0
        /*066c*/ 	.word	0x000000ff
        /*0670*/ 	.word	0x00000008
        /*0674*/ 	.short	0x010a
        /*0676*/ 	.byte	0x05
	.zero		1


	//   ....[89]....
        /*0678*/ 	.word	0x00004080
        /*067c*/ 	.word	0x000000ff
        /*0680*/ 	.word	0x00000000
        /*0684*/ 	.short	0x0101
        /*0686*/ 	.byte	0x04
	.zero		1


	//   ....[90]....
        /*0688*/ 	.word	0x000043c0
        /*068c*/ 	.word	0x000000ff
        /*0690*/ 	.word	0x00000160
        /*0694*/ 	.short	0x010a
        /*0696*/ 	.byte	0x11
	.zero		1


	//   ....[91]....
        /*0698*/ 	.word	0x00004460
        /*069c*/ 	.word	0x000000ff
        /*06a0*/ 	.word	0x00000000
        /*06a4*/ 	.short	0x0101
        /*06a6*/ 	.byte	0x17
	.zero		1


	//   ....[92]....
        /*06a8*/ 	.word	0x000044a0
        /*06ac*/ 	.word	0x000000ff
        /*06b0*/ 	.word	0x00000180
        /*06b4*/ 	.short	0x010a
        /*06b6*/ 	.byte	0x16
	.zero		1


	//   ....[93]....
        /*06b8*/ 	.word	0x00004550
        /*06bc*/ 	.word	0x000000ff
        /*06c0*/ 	.word	0x00000000
        /*06c4*/ 	.short	0x010a
        /*06c6*/ 	.byte	0x04
	.zero		1


	//   ....[94]....
        /*06c8*/ 	.word	0x00004590
        /*06cc*/ 	.word	0x000000ff
        /*06d0*/ 	.word	0x00000000
        /*06d4*/ 	.short	0x010a
        /*06d6*/ 	.byte	0x0a
	.zero		1


	//   ....[95]....
        /*06d8*/ 	.word	0x000046b0
        /*06dc*/ 	.word	0x000000ff
        /*06e0*/ 	.word	0x00000000
        /*06e4*/ 	.short	0x010a
        /*06e6*/ 	.byte	0x04
	.zero		1


	//   ....[96]....
        /*06e8*/ 	.word	0x00004950
        /*06ec*/ 	.word	0x000000ff
        /*06f0*/ 	.word	0x00000000
        /*06f4*/ 	.short	0x010a
        /*06f6*/ 	.byte	0x04
	.zero		1


	//   ....[97]....
        /*06f8*/ 	.word	0x000049f0
        /*06fc*/ 	.word	0x00000000
        /*0700*/ 	.word	0x00000000
        /*0704*/ 	.short	0x010a
        /*0706*/ 	.byte	0xff
	.zero		1


	//   ....[98]....
        /*0708*/ 	.word	0x00004a30
        /*070c*/ 	.word	0x00000000
        /*0710*/ 	.word	0x00000000
        /*0714*/ 	.short	0x010a
        /*0716*/ 	.byte	0xff
	.zero		1


	//   ....[99]....
        /*0718*/ 	.word	0x00004aa0
        /*071c*/ 	.word	0x000000ff
        /*0720*/ 	.word	0x00000000
        /*0724*/ 	.short	0x0101
        /*0726*/ 	.byte	0x04
	.zero		1


	//   ....[100]....
        /*0728*/ 	.word	0x00004ae0
        /*072c*/ 	.word	0x000000ff
        /*0730*/ 	.word	0x00000190
        /*0734*/ 	.short	0x010a
        /*0736*/ 	.byte	0x11
	.zero		1


	//   ....[101]....
        /*0738*/ 	.word	0x00004b50
        /*073c*/ 	.word	0x000000ff
        /*0740*/ 	.word	0x00000000
        /*0744*/ 	.short	0x0101
        /*0746*/ 	.byte	0x04
	.zero		1


	//   ....[102]....
        /*0748*/ 	.word	0x00004ff0
        /*074c*/ 	.word	0x000000ff
        /*0750*/ 	.word	0x00000160
        /*0754*/ 	.short	0x010a
        /*0756*/ 	.byte	0x13
	.zero		1


	//   ....[103]....
        /*0758*/ 	.word	0x00005090
        /*075c*/ 	.word	0x000000ff
        /*0760*/ 	.word	0x00000000
        /*0764*/ 	.short	0x0101
        /*0766*/ 	.byte	0x20
	.zero		1


	//   ....[104]....
        /*0768*/ 	.word	0x000055d0
        /*076c*/ 	.word	0x000000ff
        /*0770*/ 	.word	0x00000158
        /*0774*/ 	.short	0x010a
        /*0776*/ 	.byte	0x13
	.zero		1


	//   ....[105]....
        /*0778*/ 	.word	0x00005760
        /*077c*/ 	.word	0x000000ff
        /*0780*/ 	.word	0x00000148
        /*0784*/ 	.short	0x010a
        /*0786*/ 	.byte	0x13
	.zero		1


	//   ....[106]....
        /*0788*/ 	.word	0x00005a50
        /*078c*/ 	.word	0x000000ff
        /*0790*/ 	.word	0x00000140
        /*0794*/ 	.short	0x010b
        /*0796*/ 	.byte	0x13
	.zero		1


	//   ....[107]....
        /*0798*/ 	.word	0x00005a60
        /*079c*/ 	.word	0x000000ff
        /*07a0*/ 	.word	0x00000000
        /*07a4*/ 	.short	0x0101
        /*07a6*/ 	.byte	0x21
	.zero		1


	//   ....[108]....
        /*07a8*/ 	.word	0x00005aa0
        /*07ac*/ 	.word	0x00000000
        /*07b0*/ 	.word	0x00000148
        /*07b4*/ 	.short	0x010a
        /*07b6*/ 	.byte	0xff
	.zero		1


	//   ....[109]....
        /*07b8*/ 	.word	0x00005df0
        /*07bc*/ 	.word	0x000000ff
        /*07c0*/ 	.word	0x00000160
        /*07c4*/ 	.short	0x010a
        /*07c6*/ 	.byte	0x2c
	.zero		1


	//   ....[110]....
        /*07c8*/ 	.word	0x00005ec0
        /*07cc*/ 	.word	0x000000ff
        /*07d0*/ 	.word	0x00000000
        /*07d4*/ 	.short	0x0101
        /*07d6*/ 	.byte	0x04
	.zero		1


	//   ....[111]....
        /*07d8*/ 	.word	0x00006a20
        /*07dc*/ 	.word	0x000000ff
        /*07e0*/ 	.word	0x00000140
        /*07e4*/ 	.short	0x010a
        /*07e6*/ 	.byte	0x2c
	.zero		1


	//   ....[112]....
        /*07e8*/ 	.word	0x00006a30
        /*07ec*/ 	.word	0x000000a5
        /*07f0*/ 	.word	0x00000170
        /*07f4*/ 	.short	0x010a
        /*07f6*/ 	.byte	0xff
	.zero		1


	//   ....[113]....
        /*07f8*/ 	.word	0x00006bc0
        /*07fc*/ 	.word	0x000000ff
        /*0800*/ 	.word	0x00000140
        /*0804*/ 	.short	0x010a
        /*0806*/ 	.byte	0x2c
	.zero		1


	//   ....[114]....
        /*0808*/ 	.word	0x00006cd0
        /*080c*/ 	.word	0x000000ff
        /*0810*/ 	.word	0x00000000
        /*0814*/ 	.short	0x0101
        /*0816*/ 	.byte	0x04
	.zero		1


	//   ....[115]....
        /*0818*/ 	.word	0x00006d30
        /*081c*/ 	.word	0x000000a5
        /*0820*/ 	.word	0x00000170
        /*0824*/ 	.short	0x010a
        /*0826*/ 	.byte	0xff
	.zero		1


	//   ....[116]....
        /*0828*/ 	.word	0x00006fd0
        /*082c*/ 	.word	0x000000a5
        /*0830*/ 	.word	0x00000000
        /*0834*/ 	.short	0x0101
        /*0836*/ 	.byte	0xff
	.zero		1


	//   ....[117]....
        /*0838*/ 	.word	0x00008260
        /*083c*/ 	.word	0x00000000
        /*0840*/ 	.word	0x000000a0
        /*0844*/ 	.short	0x010a
        /*0846*/ 	.byte	0xff
	.zero		1


	//   ....[118]....
        /*0848*/ 	.word	0x000082c0
        /*084c*/ 	.word	0x00000000
        /*0850*/ 	.word	0x000000a0
        /*0854*/ 	.short	0x010a
        /*0856*/ 	.byte	0xff
	.zero		1


	//   ....[119]....
        /*0858*/ 	.word	0x00008320
        /*085c*/ 	.word	0x00000000
        /*0860*/ 	.word	0x00000160
        /*0864*/ 	.short	0x010a
        /*0866*/ 	.byte	0xff
	.zero		1


	//   ....[120]....
        /*0868*/ 	.word	0x00008380
        /*086c*/ 	.word	0x00000000
        /*0870*/ 	.word	0x00000000
        /*0874*/ 	.short	0x010a
        /*0876*/ 	.byte	0xff
	.zero		1


	//   ....[121]....
        /*0878*/ 	.word	0x000083e0
        /*087c*/ 	.word	0x00000000
        /*0880*/ 	.word	0x00000000
        /*0884*/ 	.short	0x010a
        /*0886*/ 	.byte	0xff
	.zero		1


	//   ....[122]....
        /*0888*/ 	.word	0x00008440
        /*088c*/ 	.word	0x00000000
        /*0890*/ 	.word	0x00000000
        /*0894*/ 	.short	0x010a
        /*0896*/ 	.byte	0xff
	.zero		1


	//   ....[123]....
        /*0898*/ 	.word	0x000084a0
        /*089c*/ 	.word	0x00000000
        /*08a0*/ 	.word	0x00000000
        /*08a4*/ 	.short	0x010a
        /*08a6*/ 	.byte	0xff
	.zero		1


	//   ....[124]....
        /*08a8*/ 	.word	0x00008500
        /*08ac*/ 	.word	0x00000000
        /*08b0*/ 	.word	0x00000000
        /*08b4*/ 	.short	0x010a
        /*08b6*/ 	.byte	0xff
	.zero		1


	//   ....[125]....
        /*08b8*/ 	.word	0x00008560
        /*08bc*/ 	.word	0x00000000
        /*08c0*/ 	.word	0x00000000
        /*08c4*/ 	.short	0x010a
        /*08c6*/ 	.byte	0xff
	.zero		1


	//   ....[126]....
        /*08c8*/ 	.word	0x000085c0
        /*08cc*/ 	.word	0x00000000
        /*08d0*/ 	.word	0x00000000
        /*08d4*/ 	.short	0x010a
        /*08d6*/ 	.byte	0xff
	.zero		1


	//   ....[127]....
        /*08d8*/ 	.word	0x00008620
        /*08dc*/ 	.word	0x00000000
        /*08e0*/ 	.word	0x00000000
        /*08e4*/ 	.short	0x010a
        /*08e6*/ 	.byte	0xff
	.zero		1


	//   ....[128]....
        /*08e8*/ 	.word	0x00008680
        /*08ec*/ 	.word	0x00000000
        /*08f0*/ 	.word	0x00000000
        /*08f4*/ 	.short	0x010a
        /*08f6*/ 	.byte	0xff
	.zero		1


	//   ....[129]....
        /*08f8*/ 	.word	0x000086e0
        /*08fc*/ 	.word	0x00000000
        /*0900*/ 	.word	0x00000000
        /*0904*/ 	.short	0x010a
        /*0906*/ 	.byte	0xff
	.zero		1


	//   ....[130]....
        /*0908*/ 	.word	0x00008740
        /*090c*/ 	.word	0x00000000
        /*0910*/ 	.word	0x00000000
        /*0914*/ 	.short	0x010a
        /*0916*/ 	.byte	0xff
	.zero		1


	//   ....[131]....
        /*0918*/ 	.word	0x000087a0
        /*091c*/ 	.word	0x00000000
        /*0920*/ 	.word	0x00000000
        /*0924*/ 	.short	0x010a
        /*0926*/ 	.byte	0xff
	.zero		1


	//   ....[132]....
        /*0928*/ 	.word	0x00008800
        /*092c*/ 	.word	0x00000000
        /*0930*/ 	.word	0x00000000
        /*0934*/ 	.short	0x010a
        /*0936*/ 	.byte	0xff
	.zero		1


	//   ....[133]....
        /*0938*/ 	.word	0x00008860
        /*093c*/ 	.word	0x00000000
        /*0940*/ 	.word	0x00000000
        /*0944*/ 	.short	0x010a
        /*0946*/ 	.byte	0xff
	.zero		1


	//   ....[134]....
        /*0948*/ 	.word	0x000088c0
        /*094c*/ 	.word	0x00000000
        /*0950*/ 	.word	0x00000000
        /*0954*/ 	.short	0x010a
        /*0956*/ 	.byte	0xff
	.zero		1


	//   ....[135]....
        /*0958*/ 	.word	0x00008920
        /*095c*/ 	.word	0x00000000
        /*0960*/ 	.word	0x00000000
        /*0964*/ 	.short	0x010a
        /*0966*/ 	.byte	0xff
	.zero		1


	//   ....[136]....
        /*0968*/ 	.word	0x00008980
        /*096c*/ 	.word	0x00000000
        /*0970*/ 	.word	0x00000000
        /*0974*/ 	.short	0x010a
        /*0976*/ 	.byte	0xff
	.zero		1


	//   ....[137]....
        /*0978*/ 	.word	0x000089e0
        /*097c*/ 	.word	0x00000000
        /*0980*/ 	.word	0x00000000
        /*0984*/ 	.short	0x010a
        /*0986*/ 	.byte	0xff
	.zero		1


	//   ....[138]....
        /*0988*/ 	.word	0x00008a40
        /*098c*/ 	.word	0x00000000
        /*0990*/ 	.word	0x00000000
        /*0994*/ 	.short	0x010a
        /*0996*/ 	.byte	0xff
	.zero		1


	//   ....[139]....
        /*0998*/ 	.word	0x00008aa0
        /*099c*/ 	.word	0x00000004
        /*09a0*/ 	.word	0x00000168
        /*09a4*/ 	.short	0x010a
        /*09a6*/ 	.byte	0xff
	.zero		1


	//   ....[140]....
        /*09a8*/ 	.word	0x00008b00
        /*09ac*/ 	.word	0x00000004
        /*09b0*/ 	.word	0x00000160
        /*09b4*/ 	.short	0x010a
        /*09b6*/ 	.byte	0xff
	.zero		1


	//   ....[141]....
        /*09b8*/ 	.word	0x00008b60
        /*09bc*/ 	.word	0x00000005
        /*09c0*/ 	.word	0x00000008
        /*09c4*/ 	.short	0x010a
        /*09c6*/ 	.byte	0xff
	.zero		1


	//   ....[142]....
        /*09c8*/ 	.word	0x00008c50
        /*09cc*/ 	.word	0x00000003
        /*09d0*/ 	.word	0x00000008
        /*09d4*/ 	.short	0x010a
        /*09d6*/ 	.byte	0xff
	.zero		1


	//   ....[143]....
        /*09d8*/ 	.word	0x00008cb0
        /*09dc*/ 	.word	0x00000004
        /*09e0*/ 	.word	0x00000160
        /*09e4*/ 	.short	0x010a
        /*09e6*/ 	.byte	0xff
	.zero		1


	//   ....[144]....
        /*09e8*/ 	.word	0x00008d10
        /*09ec*/ 	.word	0x00000004
        /*09f0*/ 	.word	0x00000180
        /*09f4*/ 	.short	0x010a
        /*09f6*/ 	.byte	0xff
	.zero		1


	//   ....[145]....
        /*09f8*/ 	.word	0x00008d70
        /*09fc*/ 	.word	0x00000004
        /*0a00*/ 	.word	0x00000000
        /*0a04*/ 	.short	0x010a
        /*0a06*/ 	.byte	0xff
	.zero		1


	//   ....[146]....
        /*0a08*/ 	.word	0x00008dd0
        /*0a0c*/ 	.word	0x00000000
        /*0a10*/ 	.word	0x00000000
        /*0a14*/ 	.short	0x010a
        /*0a16*/ 	.byte	0xff
	.zero		1


	//   ....[147]....
        /*0a18*/ 	.word	0x00008e30
        /*0a1c*/ 	.word	0x00000000
        /*0a20*/ 	.word	0x00000190
        /*0a24*/ 	.short	0x010a
        /*0a26*/ 	.byte	0xff
	.zero		1


	//   ....[148]....
        /*0a28*/ 	.word	0x00008e90
        /*0a2c*/ 	.word	0x00000000
        /*0a30*/ 	.word	0x00000160
        /*0a34*/ 	.short	0x010a
        /*0a36*/ 	.byte	0xff
	.zero		1


	//   ....[149]....
        /*0a38*/ 	.word	0x00008ef0
        /*0a3c*/ 	.word	0x00000000
        /*0a40*/ 	.word	0x00000158
        /*0a44*/ 	.short	0x010a
        /*0a46*/ 	.byte	0xff
	.zero		1


	//   ....[150]....
        /*0a48*/ 	.word	0x00008f50
        /*0a4c*/ 	.word	0x00000000
        /*0a50*/ 	.word	0x00000148
        /*0a54*/ 	.short	0x010a
        /*0a56*/ 	.byte	0xff
	.zero		1


	//   ....[151]....
        /*0a58*/ 	.word	0x00008fb0
        /*0a5c*/ 	.word	0x00000000
        /*0a60*/ 	.word	0x00000160
        /*0a64*/ 	.short	0x010a
        /*0a66*/ 	.byte	0xff
	.zero		1


	//   ....[152]....
        /*0a68*/ 	.word	0x00009010
        /*0a6c*/ 	.word	0x00000002
        /*0a70*/ 	.word	0x00000140
        /*0a74*/ 	.short	0x010a
        /*0a76*/ 	.byte	0xff
	.zero		1


	//   ....[153]....
        /*0a78*/ 	.word	0x00009060
        /*0a7c*/ 	.word	0x000000a5
        /*0a80*/ 	.word	0x00000170
        /*0a84*/ 	.short	0x010a
        /*0a86*/ 	.byte	0xff
	.zero		1


	//----- nvinfo : EIATTR_NUM_MBARRIERS
	.align		4
.L_47:
        /*0a88*/ 	.byte	0x03, 0x38
        /*0a8a*/ 	.short	0x0033


	//----- nvinfo : EIATTR_EXIT_INSTR_OFFSETS
	.align		4
        /*0a8c*/ 	.byte	0x04, 0x1c
        /*0a8e*/ 	.short	(.L_49 - .L_48)


	//   ....[0]....
.L_48:
        /*0a90*/ 	.word	0x000038c0


	//   ....[1]....
        /*0a94*/ 	.word	0x00003b70


	//   ....[2]....
        /*0a98*/ 	.word	0x00003bd0


	//   ....[3]....
        /*0a9c*/ 	.word	0x00004d70


	//   ....[4]....
        /*0aa0*/ 	.word	0x00005ad0


	//   ....[5]....
        /*0aa4*/ 	.word	0x00005b10


	//   ....[6]....
        /*0aa8*/ 	.word	0x00008240


	//----- nvinfo : EIATTR_MAX_THREADS
	.align		4
.L_49:
        /*0aac*/ 	.byte	0x04, 0x05
        /*0aae*/ 	.short	(.L_51 - .L_50)
.L_50:
        /*0ab0*/ 	.word	0x00000100
        /*0ab4*/ 	.word	0x00000001
        /*0ab8*/ 	.word	0x00000001


	//----- nvinfo : EIATTR_CRS_STACK_SIZE
	.align		4
.L_51:
        /*0abc*/ 	.byte	0x04, 0x1e
        /*0abe*/ 	.short	(.L_53 - .L_52)
.L_52:
        /*0ac0*/ 	.word	0x00000000


	//----- nvinfo : EIATTR_CBANK_PARAM_SIZE
	.align		4
.L_53:
        /*0ac4*/ 	.byte	0x03, 0x19
        /*0ac6*/ 	.short	0x0800


	//----- nvinfo : EIATTR_PARAM_CBANK
	.align		4
        /*0ac8*/ 	.byte	0x04, 0x0a
        /*0aca*/ 	.short	(.L_55 - .L_54)
	.align		4
.L_54:
        /*0acc*/ 	.word	index@(.nv.constant0._ZN7cutlass13device_kernelINS_4conv6kernel13ConvUniversalINS1_16ConvProblemShapeILNS1_8OperatorE1ELi2EEENS1_10collective14CollectiveConvINS1_47MainloopSm100TmaUmmaWarpSpecializedImplicitGemmILS5_1ELi20ELi2ELi1ELi2EN4cute5tupleIJNSA_1CILi2EEENSC_ILi1EEESE_EEEEENSB_IJNSC_ILi256EEENSC_ILi64EEENSB_IJSI_EEEEEENS_12float_e4m3_tESL_NSA_8TiledMMAINSA_8MMA_AtomIJNSA_10MMA_TraitsINSA_25SM100_MMA_F8F6F4_2x1SM_SSEJSL_SL_fSH_SI_NSA_17integral_constantINSA_4UMMA5MajorELSS_0EEENSQ_ISS_LSS_1EEENSQ_INSR_7ScaleInELSV_0EEESW_EEEEEENSA_6LayoutINSB_IJSE_SE_SE_EEENSB_IJNSC_ILi0EEES11_S11_EEEEENSB_IJNSA_10UnderscoreES14_S14_EEEEENS7_6detail27Sm100ImplicitGemmTileTraitsINSA_25SM100_TMA_2SM_LOAD_IM2COLENSA_14ComposedLayoutINSA_7SwizzleILi2ELi4ELi3EEENSA_18smem_ptr_flag_bitsILi8EEENSZ_INSB_IJNSC_ILi8EEESI_EEENSB_IJSI_SE_EEEEEEEvEENS18_INSA_18SM100_TMA_2SM_LOADENS1A_INS1B_ILi1ELi4ELi3EEES1E_NSZ_INSB_IJNSC_ILi32EEES1F_EEENSB_IJSE_S1N_EEEEEEEvEEEENS_8epilogue10collective18CollectiveEpilogueINS1U_23Sm100TmaWarpSpecializedILi1ELi1ELi64ELb0ELb0EEEJNSB_IJNSC_ILi128EEESI_SJ_EEENSB_IJNSZ_IS1Z_SE_EENSZ_ISI_SE_EEEEESL_NSB_IJNSB_IJlllEEESE_S11_EEESL_S25_NS1U_6fusion15FusionCallbacksIS1Y_NS26_17LinearCombinationISL_fSL_fLNS_15FloatRoundStyleE2EEES20_S23_JEEENSA_5SM1004TMEM4LOAD26SM100_TMEM_LOAD_32dp32b64xENSA_20SM90_TMA_LOAD_IM2COLES1J_NSA_39AutoVectorizingCopyWithAssumedAlignmentILi128EEENSA_21SM90_TMA_STORE_IM2COLES1J_S2I_S2I_EEEvvEEEEvNT_6ParamsE)
        /*0ad0*/ 	.short	0x0380
        /*0ad2*/ 	.short	0x0800


	//----- nvinfo : EIATTR_SW_WAR
	.align		4
.L_55:
        /*0ad4*/ 	.byte	0x04, 0x36
        /*0ad6*/ 	.short	(.L_57 - .L_56)
.L_56:
        /*0ad8*/ 	.word	0x00000008
.L_57:


//--------------------- .nv.callgraph             --------------------------
	.section	.nv.callgraph,"",@"SHT_CUDA_CALLGRAPH"
	.align	4
	.sectionentsize	8
	.align		4
        /*0000*/ 	.word	0x00000000
	.align		4
        /*0004*/ 	.word	0xffffffff
	.align		4
        /*0008*/ 	.word	index@(_ZN7cutlass13device_kernelINS_4conv6kernel13ConvUniversalINS1_16ConvProblemShapeILNS1_8OperatorE1ELi2EEENS1_10collective14CollectiveConvINS1_47MainloopSm100TmaUmmaWarpSpecializedImplicitGemmILS5_1ELi20ELi2ELi1ELi2EN4cute5tupleIJNSA_1CILi2EEENSC_ILi1EEESE_EEEEENSB_IJNSC_ILi256EEENSC_ILi64EEENSB_IJSI_EEEEEENS_12float_e4m3_tESL_NSA_8TiledMMAINSA_8MMA_AtomIJNSA_10MMA_TraitsINSA_25SM100_MMA_F8F6F4_2x1SM_SSEJSL_SL_fSH_SI_NSA_17integral_constantINSA_4UMMA5MajorELSS_0EEENSQ_ISS_LSS_1EEENSQ_INSR_7ScaleInELSV_0EEESW_EEEEEENSA_6LayoutINSB_IJSE_SE_SE_EEENSB_IJNSC_ILi0EEES11_S11_EEEEENSB_IJNSA_10UnderscoreES14_S14_EEEEENS7_6detail27Sm100ImplicitGemmTileTraitsINSA_25SM100_TMA_2SM_LOAD_IM2COLENSA_14ComposedLayoutINSA_7SwizzleILi2ELi4ELi3EEENSA_18smem_ptr_flag_bitsILi8EEENSZ_INSB_IJNSC_ILi8EEESI_EEENSB_IJSI_SE_EEEEEEEvEENS18_INSA_18SM100_TMA_2SM_LOADENS1A_INS1B_ILi1ELi4ELi3EEES1E_NSZ_INSB_IJNSC_ILi32EEES1F_EEENSB_IJSE_S1N_EEEEEEEvEEEENS_8epilogue10collective18CollectiveEpilogueINS1U_23Sm100TmaWarpSpecializedILi1ELi1ELi64ELb0ELb0EEEJNSB_IJNSC_ILi128EEESI_SJ_EEENSB_IJNSZ_IS1Z_SE_EENSZ_ISI_SE_EEEEESL_NSB_IJNSB_IJlllEEESE_S11_EEESL_S25_NS1U_6fusion15FusionCallbacksIS1Y_NS26_17LinearCombinationISL_fSL_fLNS_15FloatRoundStyleE2EEES20_S23_JEEENSA_5SM1004TMEM4LOAD26SM100_TMEM_LOAD_32dp32b64xENSA_20SM90_TMA_LOAD_IM2COLES1J_NSA_39AutoVectorizingCopyWithAssumedAlignmentILi128EEENSA_21SM90_TMA_STORE_IM2COLES1J_S2I_S2I_EEEvvEEEEvNT_6ParamsE)
	.align		4
        /*000c*/ 	.word	index@(__assertfail)
	.align		4
        /*0010*/ 	.word	0x00000000
	.align		4
        /*0014*/ 	.word	0xfffffffe
	.align		4
        /*0018*/ 	.word	0x00000000
	.align		4
        /*001c*/ 	.word	0xfffffffd
	.align		4
        /*0020*/ 	.word	0x00000000
	.align		4
        /*0024*/ 	.word	0xfffffffc


//--------------------- .nv.constant4             --------------------------
	.section	.nv.constant4,"a",@progbits
	.align	8
	.align		8
.nv.constant4:
        /*0000*/ 	.dword	__assertfail
	.align		8
        /*0008*/ 	.dword	__unnamed_1
	.align		8
        /*0010*/ 	.dword	__unnamed_2
	.align		8
        /*0018*/ 	.dword	_ZN39_INTERNAL_eb6c2fe4_4_k_cu_ae6be8f3_33324cuda3std3__45__cpo5beginE
	.align		8
        /*0020*/ 	.dword	_ZN39_INTERNAL_eb6c2fe4_4_k_cu_ae6be8f3_33324cuda3std3__45__cpo3endE
	.align		8
        /*0028*/ 	.dword	_ZN39_INTERNAL_eb6c2fe4_4_k_cu_ae6be8f3_33324cuda3std3__45__cpo6cbeginE
	.align		8
        /*0030*/ 	.dword	_ZN39_INTERNAL_eb6c2fe4_4_k_cu_ae6be8f3_33324cuda3std3__45__cpo4cendE
	.align		8
        /*0038*/ 	.dword	_ZN39_INTERNAL_eb6c2fe4_4_k_cu_ae6be8f3_33324cuda3std3__441_GLOBAL__N__eb6c2fe4_4_k_cu_ae6be8f3_33326ignoreE
	.align		8
        /*0040*/ 	.dword	_ZN39_INTERNAL_eb6c2fe4_4_k_cu_ae6be8f3_33324cuda3std3__419piecewise_constructE
	.align		8
        /*0048*/ 	.dword	_ZN39_INTERNAL_eb6c2fe4_4_k_cu_ae6be8f3_33324cuda3std3__48in_placeE
	.align		8
        /*0050*/ 	.dword	_ZN39_INTERNAL_eb6c2fe4_4_k_cu_ae6be8f3_33324cuda3std6ranges3__45__cpo4swapE
	.align		8
        /*0058*/ 	.dword	_ZN39_INTERNAL_eb6c2fe4_4_k_cu_ae6be8f3_33324cuda3std6ranges3__45__cpo9iter_moveE
	.align		8
        /*0060*/ 	.dword	_ZN39_INTERNAL_eb6c2fe4_4_k_cu_ae6be8f3_33324cute7productE
	.align		8
        /*0068*/ 	.dword	_ZN39_INTERNAL_eb6c2fe4_4_k_cu_ae6be8f3_33324cute1_E
	.align		8
        /*0070*/ 	.dword	$str$27
	.align		8
        /*0078*/ 	.dword	$str$28
	.align		8
        /*0080*/ 	.dword	$str$29
	.align		8
        /*0088*/ 	.dword	$str$30


//--------------------- .text._ZN7cutlass13device_kernelINS_4conv6kernel13ConvUniversalINS1_16ConvProblemShapeILNS1_8OperatorE1ELi2EEENS1_10collective14CollectiveConvINS1_47MainloopSm100TmaUmmaWarpSpecializedImplicitGemmILS5_1ELi20ELi2ELi1ELi2EN4cute5tupleIJNSA_1CILi2EEENSC_ILi1EEESE_EEEEENSB_IJNSC_ILi256EEENSC_ILi64EEENSB_IJSI_EEEEEENS_12float_e4m3_tESL_NSA_8TiledMMAINSA_8MMA_AtomIJNSA_10MMA_TraitsINSA_25SM100_MMA_F8F6F4_2x1SM_SSEJSL_SL_fSH_SI_NSA_17integral_constantINSA_4UMMA5MajorELSS_0EEENSQ_ISS_LSS_1EEENSQ_INSR_7ScaleInELSV_0EEESW_EEEEEENSA_6LayoutINSB_IJSE_SE_SE_EEENSB_IJNSC_ILi0EEES11_S11_EEEEENSB_IJNSA_10UnderscoreES14_S14_EEEEENS7_6detail27Sm100ImplicitGemmTileTraitsINSA_25SM100_TMA_2SM_LOAD_IM2COLENSA_14ComposedLayoutINSA_7SwizzleILi2ELi4ELi3EEENSA_18smem_ptr_flag_bitsILi8EEENSZ_INSB_IJNSC_ILi8EEESI_EEENSB_IJSI_SE_EEEEEEEvEENS18_INSA_18SM100_TMA_2SM_LOADENS1A_INS1B_ILi1ELi4ELi3EEES1E_NSZ_INSB_IJNSC_ILi32EEES1F_EEENSB_IJSE_S1N_EEEEEEEvEEEENS_8epilogue10collective18CollectiveEpilogueINS1U_23Sm100TmaWarpSpecializedILi1ELi1ELi64ELb0ELb0EEEJNSB_IJNSC_ILi128EEESI_SJ_EEENSB_IJNSZ_IS1Z_SE_EENSZ_ISI_SE_EEEEESL_NSB_IJNSB_IJlllEEESE_S11_EEESL_S25_NS1U_6fusion15FusionCallbacksIS1Y_NS26_17LinearCombinationISL_fSL_fLNS_15FloatRoundStyleE2EEES20_S23_JEEENSA_5SM1004TMEM4LOAD26SM100_TMEM_LOAD_32dp32b64xENSA_20SM90_TMA_LOAD_IM2COLES1J_NSA_39AutoVectorizingCopyWithAssumedAlignmentILi128EEENSA_21SM90_TMA_STORE_IM2COLES1J_S2I_S2I_EEEvvEEEEvNT_6ParamsE --------------------------
	.section	.text._ZN7cutlass13device_kernelINS_4conv6kernel13ConvUniversalINS1_16ConvProblemShapeILNS1_8OperatorE1ELi2EEENS1_10collective14CollectiveConvINS1_47MainloopSm100TmaUmmaWarpSpecializedImplicitGemmILS5_1ELi20ELi2ELi1ELi2EN4cute5tupleIJNSA_1CILi2EEENSC_ILi1EEESE_EEEEENSB_IJNSC_ILi256EEENSC_ILi64EEENSB_IJSI_EEEEEENS_12float_e4m3_tESL_NSA_8TiledMMAINSA_8MMA_AtomIJNSA_10MMA_TraitsINSA_25SM100_MMA_F8F6F4_2x1SM_SSEJSL_SL_fSH_SI_NSA_17integral_constantINSA_4UMMA5MajorELSS_0EEENSQ_ISS_LSS_1EEENSQ_INSR_7ScaleInELSV_0EEESW_EEEEEENSA_6LayoutINSB_IJSE_SE_SE_EEENSB_IJNSC_ILi0EEES11_S11_EEEEENSB_IJNSA_10UnderscoreES14_S14_EEEEENS7_6detail27Sm100ImplicitGemmTileTraitsINSA_25SM100_TMA_2SM_LOAD_IM2COLENSA_14ComposedLayoutINSA_7SwizzleILi2ELi4ELi3EEENSA_18smem_ptr_flag_bitsILi8EEENSZ_INSB_IJNSC_ILi8EEESI_EEENSB_IJSI_SE_EEEEEEEvEENS18_INSA_18SM100_TMA_2SM_LOADENS1A_INS1B_ILi1ELi4ELi3EEES1E_NSZ_INSB_IJNSC_ILi32EEES1F_EEENSB_IJSE_S1N_EEEEEEEvEEEENS_8epilogue10collective18CollectiveEpilogueINS1U_23Sm100TmaWarpSpecializedILi1ELi1ELi64ELb0ELb0EEEJNSB_IJNSC_ILi128EEESI_SJ_EEENSB_IJNSZ_IS1Z_SE_EENSZ_ISI_SE_EEEEESL_NSB_IJNSB_IJlllEEESE_S11_EEESL_S25_NS1U_6fusion15FusionCallbacksIS1Y_NS26_17LinearCombinationISL_fSL_fLNS_15FloatRoundStyleE2EEES20_S23_JEEENSA_5SM1004TMEM4LOAD26SM100_TMEM_LOAD_32dp32b64xENSA_20SM90_TMA_LOAD_IM2COLES1J_NSA_39AutoVectorizingCopyWithAssumedAlignmentILi128EEENSA_21SM90_TMA_STORE_IM2COLES1J_S2I_S2I_EEEvvEEEEvNT_6ParamsE,"ax",@progbits
	.align	128
.text._ZN7cutlass13device_kernelINS_4conv6kernel13ConvUniversalINS1_16ConvProblemShapeILNS1_8OperatorE1ELi2EEENS1_10collective14CollectiveConvINS1_47MainloopSm100TmaUmmaWarpSpecializedImplicitGemmILS5_1ELi20ELi2ELi1ELi2EN4cute5tupleIJNSA_1CILi2EEENSC_ILi1EEESE_EEEEENSB_IJNSC_ILi256EEENSC_ILi64EEENSB_IJSI_EEEEEENS_12float_e4m3_tESL_NSA_8TiledMMAINSA_8MMA_AtomIJNSA_10MMA_TraitsINSA_25SM100_MMA_F8F6F4_2x1SM_SSEJSL_SL_fSH_SI_NSA_17integral_constantINSA_4UMMA5MajorELSS_0EEENSQ_ISS_LSS_1EEENSQ_INSR_7ScaleInELSV_0EEESW_EEEEEENSA_6LayoutINSB_IJSE_SE_SE_EEENSB_IJNSC_ILi0EEES11_S11_EEEEENSB_IJNSA_10UnderscoreES14_S14_EEEEENS7_6detail27Sm100ImplicitGemmTileTraitsINSA_25SM100_TMA_2SM_LOAD_IM2COLENSA_14ComposedLayoutINSA_7SwizzleILi2ELi4ELi3EEENSA_18smem_ptr_flag_bitsILi8EEENSZ_INSB_IJNSC_ILi8EEESI_EEENSB_IJSI_SE_EEEEEEEvEENS18_INSA_18SM100_TMA_2SM_LOADENS1A_INS1B_ILi1ELi4ELi3EEES1E_NSZ_INSB_IJNSC_ILi32EEES1F_EEENSB_IJSE_S1N_EEEEEEEvEEEENS_8epilogue10collective18CollectiveEpilogueINS1U_23Sm100TmaWarpSpecializedILi1ELi1ELi64ELb0ELb0EEEJNSB_IJNSC_ILi128EEESI_SJ_EEENSB_IJNSZ_IS1Z_SE_EENSZ_ISI_SE_EEEEESL_NSB_IJNSB_IJlllEEESE_S11_EEESL_S25_NS1U_6fusion15FusionCallbacksIS1Y_NS26_17LinearCombinationISL_fSL_fLNS_15FloatRoundStyleE2EEES20_S23_JEEENSA_5SM1004TMEM4LOAD26SM100_TMEM_LOAD_32dp32b64xENSA_20SM90_TMA_LOAD_IM2COLES1J_NSA_39AutoVectorizingCopyWithAssumedAlignmentILi128EEENSA_21SM90_TMA_STORE_IM2COLES1J_S2I_S2I_EEEvvEEEEvNT_6ParamsE:
        .type           _ZN7cutlass13device_kernelINS_4conv6kernel13ConvUniversalINS1_16ConvProblemShapeILNS1_8OperatorE1ELi2EEENS1_10collective14CollectiveConvINS1_47MainloopSm100TmaUmmaWarpSpecializedImplicitGemmILS5_1ELi20ELi2ELi1ELi2EN4cute5tupleIJNSA_1CILi2EEENSC_ILi1EEESE_EEEEENSB_IJNSC_ILi256EEENSC_ILi64EEENSB_IJSI_EEEEEENS_12float_e4m3_tESL_NSA_8TiledMMAINSA_8MMA_AtomIJNSA_10MMA_TraitsINSA_25SM100_MMA_F8F6F4_2x1SM_SSEJSL_SL_fSH_SI_NSA_17integral_constantINSA_4UMMA5MajorELSS_0EEENSQ_ISS_LSS_1EEENSQ_INSR_7ScaleInELSV_0EEESW_EEEEEENSA_6LayoutINSB_IJSE_SE_SE_EEENSB_IJNSC_ILi0EEES11_S11_EEEEENSB_IJNSA_10UnderscoreES14_S14_EEEEENS7_6detail27Sm100ImplicitGemmTileTraitsINSA_25SM100_TMA_2SM_LOAD_IM2COLENSA_14ComposedLayoutINSA_7SwizzleILi2ELi4ELi3EEENSA_18smem_ptr_flag_bitsILi8EEENSZ_INSB_IJNSC_ILi8EEESI_EEENSB_IJSI_SE_EEEEEEEvEENS18_INSA_18SM100_TMA_2SM_LOADENS1A_INS1B_ILi1ELi4ELi3EEES1E_NSZ_INSB_IJNSC_ILi32EEES1F_EEENSB_IJSE_S1N_EEEEEEEvEEEENS_8epilogue10collective18CollectiveEpilogueINS1U_23Sm100TmaWarpSpecializedILi1ELi1ELi64ELb0ELb0EEEJNSB_IJNSC_ILi128EEESI_SJ_EEENSB_IJNSZ_IS1Z_SE_EENSZ_ISI_SE_EEEEESL_NSB_IJNSB_IJlllEEESE_S11_EEESL_S25_NS1U_6fusion15FusionCallbacksIS1Y_NS26_17LinearCombinationISL_fSL_fLNS_15FloatRoundStyleE2EEES20_S23_JEEENSA_5SM1004TMEM4LOAD26SM100_TMEM_LOAD_32dp32b64xENSA_20SM90_TMA_LOAD_IM2COLES1J_NSA_39AutoVectorizingCopyWithAssumedAlignmentILi128EEENSA_21SM90_TMA_STORE_IM2COLES1J_S2I_S2I_EEEvvEEEEvNT_6ParamsE,@function
        .size           _ZN7cutlass13device_kernelINS_4conv6kernel13ConvUniversalINS1_16ConvProblemShapeILNS1_8OperatorE1ELi2EEENS1_10collective14CollectiveConvINS1_47MainloopSm100TmaUmmaWarpSpecializedImplicitGemmILS5_1ELi20ELi2ELi1ELi2EN4cute5tupleIJNSA_1CILi2EEENSC_ILi1EEESE_EEEEENSB_IJNSC_ILi256EEENSC_ILi64EEENSB_IJSI_EEEEEENS_12float_e4m3_tESL_NSA_8TiledMMAINSA_8MMA_AtomIJNSA_10MMA_TraitsINSA_25SM100_MMA_F8F6F4_2x1SM_SSEJSL_SL_fSH_SI_NSA_17integral_constantINSA_4UMMA5MajorELSS_0EEENSQ_ISS_LSS_1EEENSQ_INSR_7ScaleInELSV_0EEESW_EEEEEENSA_6LayoutINSB_IJSE_SE_SE_EEENSB_IJNSC_ILi0EEES11_S11_EEEEENSB_IJNSA_10UnderscoreES14_S14_EEEEENS7_6detail27Sm100ImplicitGemmTileTraitsINSA_25SM100_TMA_2SM_LOAD_IM2COLENSA_14ComposedLayoutINSA_7SwizzleILi2ELi4ELi3EEENSA_18smem_ptr_flag_bitsILi8EEENSZ_INSB_IJNSC_ILi8EEESI_EEENSB_IJSI_SE_EEEEEEEvEENS18_INSA_18SM100_TMA_2SM_LOADENS1A_INS1B_ILi1ELi4ELi3EEES1E_NSZ_INSB_IJNSC_ILi32EEES1F_EEENSB_IJSE_S1N_EEEEEEEvEEEENS_8epilogue10collective18CollectiveEpilogueINS1U_23Sm100TmaWarpSpecializedILi1ELi1ELi64ELb0ELb0EEEJNSB_IJNSC_ILi128EEESI_SJ_EEENSB_IJNSZ_IS1Z_SE_EENSZ_ISI_SE_EEEEESL_NSB_IJNSB_IJlllEEESE_S11_EEESL_S25_NS1U_6fusion15FusionCallbacksIS1Y_NS26_17LinearCombinationISL_fSL_fLNS_15FloatRoundStyleE2EEES20_S23_JEEENSA_5SM1004TMEM4LOAD26SM100_TMEM_LOAD_32dp32b64xENSA_20SM90_TMA_LOAD_IM2COLES1J_NSA_39AutoVectorizingCopyWithAssumedAlignmentILi128EEENSA_21SM90_TMA_STORE_IM2COLES1J_S2I_S2I_EEEvvEEEEvNT_6ParamsE,(.L_x_188 - _ZN7cutlass13device_kernelINS_4conv6kernel13ConvUniversalINS1_16ConvProblemShapeILNS1_8OperatorE1ELi2EEENS1_10collective14CollectiveConvINS1_47MainloopSm100TmaUmmaWarpSpecializedImplicitGemmILS5_1ELi20ELi2ELi1ELi2EN4cute5tupleIJNSA_1CILi2EEENSC_ILi1EEESE_EEEEENSB_IJNSC_ILi256EEENSC_ILi64EEENSB_IJSI_EEEEEENS_12float_e4m3_tESL_NSA_8TiledMMAINSA_8MMA_AtomIJNSA_10MMA_TraitsINSA_25SM100_MMA_F8F6F4_2x1SM_SSEJSL_SL_fSH_SI_NSA_17integral_constantINSA_4UMMA5MajorELSS_0EEENSQ_ISS_LSS_1EEENSQ_INSR_7ScaleInELSV_0EEESW_EEEEEENSA_6LayoutINSB_IJSE_SE_SE_EEENSB_IJNSC_ILi0EEES11_S11_EEEEENSB_IJNSA_10UnderscoreES14_S14_EEEEENS7_6detail27Sm100ImplicitGemmTileTraitsINSA_25SM100_TMA_2SM_LOAD_IM2COLENSA_14ComposedLayoutINSA_7SwizzleILi2ELi4ELi3EEENSA_18smem_ptr_flag_bitsILi8EEENSZ_INSB_IJNSC_ILi8EEESI_EEENSB_IJSI_SE_EEEEEEEvEENS18_INSA_18SM100_TMA_2SM_LOADENS1A_INS1B_ILi1ELi4ELi3EEES1E_NSZ_INSB_IJNSC_ILi32EEES1F_EEENSB_IJSE_S1N_EEEEEEEvEEEENS_8epilogue10collective18CollectiveEpilogueINS1U_23Sm100TmaWarpSpecializedILi1ELi1ELi64ELb0ELb0EEEJNSB_IJNSC_ILi128EEESI_SJ_EEENSB_IJNSZ_IS1Z_SE_EENSZ_ISI_SE_EEEEESL_NSB_IJNSB_IJlllEEESE_S11_EEESL_S25_NS1U_6fusion15FusionCallbacksIS1Y_NS26_17LinearCombinationISL_fSL_fLNS_15FloatRoundStyleE2EEES20_S23_JEEENSA_5SM1004TMEM4LOAD26SM100_TMEM_LOAD_32dp32b64xENSA_20SM90_TMA_LOAD_IM2COLES1J_NSA_39AutoVectorizingCopyWithAssumedAlignmentILi128EEENSA_21SM90_TMA_STORE_IM2COLES1J_S2I_S2I_EEEvvEEEEvNT_6ParamsE)
        .other          _ZN7cutlass13device_kernelINS_4conv6kernel13ConvUniversalINS1_16ConvProblemShapeILNS1_8OperatorE1ELi2EEENS1_10collective14CollectiveConvINS1_47MainloopSm100TmaUmmaWarpSpecializedImplicitGemmILS5_1ELi20ELi2ELi1ELi2EN4cute5tupleIJNSA_1CILi2EEENSC_ILi1EEESE_EEEEENSB_IJNSC_ILi256EEENSC_ILi64EEENSB_IJSI_EEEEEENS_12float_e4m3_tESL_NSA_8TiledMMAINSA_8MMA_AtomIJNSA_10MMA_TraitsINSA_25SM100_MMA_F8F6F4_2x1SM_SSEJSL_SL_fSH_SI_NSA_17integral_constantINSA_4UMMA5MajorELSS_0EEENSQ_ISS_LSS_1EEENSQ_INSR_7ScaleInELSV_0EEESW_EEEEEENSA_6LayoutINSB_IJSE_SE_SE_EEENSB_IJNSC_ILi0EEES11_S11_EEEEENSB_IJNSA_10UnderscoreES14_S14_EEEEENS7_6detail27Sm100ImplicitGemmTileTraitsINSA_25SM100_TMA_2SM_LOAD_IM2COLENSA_14ComposedLayoutINSA_7SwizzleILi2ELi4ELi3EEENSA_18smem_ptr_flag_bitsILi8EEENSZ_INSB_IJNSC_ILi8EEESI_EEENSB_IJSI_SE_EEEEEEEvEENS18_INSA_18SM100_TMA_2SM_LOADENS1A_INS1B_ILi1ELi4ELi3EEES1E_NSZ_INSB_IJNSC_ILi32EEES1F_EEENSB_IJSE_S1N_EEEEEEEvEEEENS_8epilogue10collective18CollectiveEpilogueINS1U_23Sm100TmaWarpSpecializedILi1ELi1ELi64ELb0ELb0EEEJNSB_IJNSC_ILi128EEESI_SJ_EEENSB_IJNSZ_IS1Z_SE_EENSZ_ISI_SE_EEEEESL_NSB_IJNSB_IJlllEEESE_S11_EEESL_S25_NS1U_6fusion15FusionCallbacksIS1Y_NS26_17LinearCombinationISL_fSL_fLNS_15FloatRoundStyleE2EEES20_S23_JEEENSA_5SM1004TMEM4LOAD26SM100_TMEM_LOAD_32dp32b64xENSA_20SM90_TMA_LOAD_IM2COLES1J_NSA_39AutoVectorizingCopyWithAssumedAlignmentILi128EEENSA_21SM90_TMA_STORE_IM2COLES1J_S2I_S2I_EEEvvEEEEvNT_6ParamsE,@"STO_CUDA_ENTRY STV_DEFAULT"
_ZN7cutlass13device_kernelINS_4conv6kernel13ConvUniversalINS1_16ConvProblemShapeILNS1_8OperatorE1ELi2EEENS1_10collective14CollectiveConvINS1_47MainloopSm100TmaUmmaWarpSpecializedImplicitGemmILS5_1ELi20ELi2ELi1ELi2EN4cute5tupleIJNSA_1CILi2EEENSC_ILi1EEESE_EEEEENSB_IJNSC_ILi256EEENSC_ILi64EEENSB_IJSI_EEEEEENS_12float_e4m3_tESL_NSA_8TiledMMAINSA_8MMA_AtomIJNSA_10MMA_TraitsINSA_25SM100_MMA_F8F6F4_2x1SM_SSEJSL_SL_fSH_SI_NSA_17integral_constantINSA_4UMMA5MajorELSS_0EEENSQ_ISS_LSS_1EEENSQ_INSR_7ScaleInELSV_0EEESW_EEEEEENSA_6LayoutINSB_IJSE_SE_SE_EEENSB_IJNSC_ILi0EEES11_S11_EEEEENSB_IJNSA_10UnderscoreES14_S14_EEEEENS7_6detail27Sm100ImplicitGemmTileTraitsINSA_25SM100_TMA_2SM_LOAD_IM2COLENSA_14ComposedLayoutINSA_7SwizzleILi2ELi4ELi3EEENSA_18smem_ptr_flag_bitsILi8EEENSZ_INSB_IJNSC_ILi8EEESI_EEENSB_IJSI_SE_EEEEEEEvEENS18_INSA_18SM100_TMA_2SM_LOADENS1A_INS1B_ILi1ELi4ELi3EEES1E_NSZ_INSB_IJNSC_ILi32EEES1F_EEENSB_IJSE_S1N_EEEEEEEvEEEENS_8epilogue10collective18CollectiveEpilogueINS1U_23Sm100TmaWarpSpecializedILi1ELi1ELi64ELb0ELb0EEEJNSB_IJNSC_ILi128EEESI_SJ_EEENSB_IJNSZ_IS1Z_SE_EENSZ_ISI_SE_EEEEESL_NSB_IJNSB_IJlllEEESE_S11_EEESL_S25_NS1U_6fusion15FusionCallbacksIS1Y_NS26_17LinearCombinationISL_fSL_fLNS_15FloatRoundStyleE2EEES20_S23_JEEENSA_5SM1004TMEM4LOAD26SM100_TMEM_LOAD_32dp32b64xENSA_20SM90_TMA_LOAD_IM2COLES1J_NSA_39AutoVectorizingCopyWithAssumedAlignmentILi128EEENSA_21SM90_TMA_STORE_IM2COLES1J_S2I_S2I_EEEvvEEEEvNT_6ParamsE:
[----:B------:R-:W1:Y:S01]  /*0000*/  LDC R1, c[0x0][0x37c] ;  /* 0x0000df00ff017b82 */ /* 0x000e620000000800 */
[----:B------:R-:W2:Y:S01]  /*0010*/  S2R R142, SR_TID.X ;  /* 0x00000000008e7919 */ /* 0x000ea20000002100 */
[----:B------:R-:W3:Y:S06]  /*0020*/  LDCU.64 UR8, c[0x0][0x890] ;  /* 0x00011200ff0877ac */ /* 0x000eec0008000a00 */
[----:B------:R-:W4:Y:S01]  /*0030*/  S2UR UR4, SR_CgaCtaId ;  /* 0x00000000000479c3 */ /* 0x000f220000008800 */
[----:B-1----:R-:W-:Y:S01]  /*0040*/  VIADD R1, R1, 0xfffffff8 ;  /* 0xfffffff801017836 */ /* 0x002fe20000000000 */
[----:B------:R-:W-:-:S02]  /*0050*/  PRMT R156, RZ, 0x7610, R156 ;  /* 0x00007610ff9c7816 */ /* 0x000fc4000000009c */
[----:B------:R-:W-:Y:S02]  /*0060*/  ELECT P1, URZ, PT ;  /* 0x0000000000ff782f */ /* 0x000fe40003820000 */
[----:B------:R-:W-:Y:S01]  /*0070*/  R2UR UR43, R1 ;  /* 0x00000000012b72ca */ /* 0x000fe200000e0000 */
[----:B---3--:R-:W-:-:S04]  /*0080*/  UISETP.NE.U32.AND UP0, UPT, UR8, URZ, UPT ;  /* 0x000000ff0800728c */ /* 0x008fc8000bf05070 */
[----:B------:R-:W-:Y:S02]  /*0090*/  UISETP.NE.AND.EX UP0, UPT, UR9, URZ, UPT, UP0 ;  /* 0x000000ff0900728c */ /* 0x000fe4000bf05300 */
[----:B----4-:R-:W-:Y:S02]  /*00a0*/  ULOP3.LUT UR31, UR4, 0x1, URZ, 0xc0, !UPT ;  /* 0x00000001041f7892 */ /* 0x010fe4000f8ec0ff */
[----:B------:R-:W-:Y:S01]  /*00b0*/  ULOP3.LUT UR30, UR4, 0x1, URZ, 0x3c, !UPT ;  /* 0x00000001041e7892 */ /* 0x000fe2000f8e3cff */
[----:B--2---:R-:W-:-:S05]  /*00c0*/  SHF.R.U32.HI R157, RZ, 0x5, R142 ;  /* 0x00000005ff9d7819 */ /* 0x004fca000001168e */
[----:B------:R-:W1:Y:S02]  /*00d0*/  SHFL.IDX PT, R0, R157, RZ, 0x1f ;  /* 0x00001fff9d007589 */ /* 0x000e6400000e0000 */
[----:B-1----:R-:W-:Y:S01]  /*00e0*/  R2UR UR18, R0 ;  /* 0x00000000001272ca */ /* 0x002fe200000e0000 */
[----:B------:R-:W-:-:S14]  /*00f0*/  BRA.U UP0, `(.L_x_0) ;  /* 0x0000000100307547 */ /* 0x000fdc000b800000 */
[----:B------:R-:W1:Y:S02]  /*0100*/  LDCU.64 UR4, c[0x0][0x888] ;  /* 0x00011100ff0477ac */ /* 0x000e640008000a00 */
[----:B-1----:R-:W-:-:S04]  /*0110*/  UISETP.NE.U32.AND UP0, UPT, UR4, URZ, UPT ;  /* 0x000000ff0400728c */ /* 0x002fc8000bf05070 */
[----:B------:R-:W-:-:S09]  /*0120*/  UISETP.NE.AND.EX UP0, UPT, UR5, URZ, UPT, UP0 ;  /* 0x000000ff0500728c */ /* 0x000fd2000bf05300 */
[----:B------:R-:W-:Y:S05]  /*0130*/  BRA.U !UP0, `(.L_x_1) ;  /* 0x0000000108147547 */ /* 0x000fea000b800000 */
[----:B------:R-:W1:Y:S01]  /*0140*/  LDC.64 R2, c[0x0][0x888] ;  /* 0x00022200ff027b82 */ /* 0x000e620000000a00 */
[----:B------:R-:W1:Y:S02]  /*0150*/  LDCU.64 UR4, c[0x0][0x358] ;  /* 0x00006b00ff0477ac */ /* 0x000e640008000a00 */
[----:B-1----:R1:W5:Y:S01]  /*0160*/  LDG.E R71, desc[UR4][R2.64] ;  /* 0x0000000402477981 */ /* 0x002362000c1e1900 */
[----:B------:R-:W-:Y:S01]  /*0170*/  HFMA2 R156, -RZ, RZ, 0, 5.9604644775390625e-08 ;  /* 0x00000001ff9c7431 */ /* 0x000fe200000001ff */
[----:B------:R-:W-:Y:S05]  /*0180*/  BRA `(.L_x_0) ;  /* 0x00000000000c7947 */ /* 0x000fea0003800000 */
.L_x_1:
[----:B------:R-:W1:Y:S01]  /*0190*/  LDCU UR4, c[0x0][0x880] ;  /* 0x00011000ff0477ac */ /* 0x000e620008000800 */
[----:B------:R-:W-:Y:S01]  /*01a0*/  HFMA2 R156, -RZ, RZ, 0, 5.9604644775390625e-08 ;  /* 0x00000001ff9c7431 */ /* 0x000fe200000001ff */
[----:B-1----:R-:W-:-:S07]  /*01b0*/  MOV R71, UR4 ;  /* 0x0000000400477c02 */ /* 0x002fce0008000f00 */
.L_x_0:
[----:B------:R-:W2:Y:S02]  /*01c0*/  LDCU.64 UR4, c[0x0][0x8b0] ;  /* 0x00011600ff0477ac */ /* 0x000ea40008000a00 */
[----:B--2---:R-:W-:-:S04]  /*01d0*/  UISETP.NE.U32.AND UP0, UPT, UR4, URZ, UPT ;  /* 0x000000ff0400728c */ /* 0x004fc8000bf05070 */
[----:B------:R-:W-:-:S09]  /*01e0*/  UISETP.NE.AND.EX UP0, UPT, UR5, URZ, UPT, UP0 ;  /* 0x000000ff0500728c */ /* 0x000fd2000bf05300 */
[----:B------:R-:W-:Y:S05]  /*01f0*/  BRA.U UP0, `(.L_x_2) ;  /* 0x0000000100287547 */ /* 0x000fea000b800000 */
[----:B------:R-:W2:Y:S02]  /*0200*/  LDCU.64 UR4, c[0x0][0x8a8] ;  /* 0x00011500ff0477ac */ /* 0x000ea40008000a00 */
[----:B--2---:R-:W-:-:S04]  /*0210*/  UISETP.NE.U32.AND UP0, UPT, UR4, URZ, UPT ;  /* 0x000000ff0400728c */ /* 0x004fc8000bf05070 */
[----:B------:R-:W-:-:S09]  /*0220*/  UISETP.NE.AND.EX UP0, UPT, UR5, URZ, UPT, UP0 ;  /* 0x000000ff0500728c */ /* 0x000fd2000bf05300 */
[----:B------:R-:W-:Y:S05]  /*0230*/  BRA.U !UP0, `(.L_x_3) ;  /* 0x0000000108107547 */ /* 0x000fea000b800000 */
[----:B-1----:R-:W1:Y:S01]  /*0240*/  LDC.64 R2, c[0x0][0x8a8] ;  /* 0x00022a00ff027b82 */ /* 0x002e620000000a00 */
[----:B------:R-:W1:Y:S02]  /*0250*/  LDCU.64 UR4, c[0x0][0x358] ;  /* 0x00006b00ff0477ac */ /* 0x000e640008000a00 */
[----:B-1----:R2:W5:Y:S01]  /*0260*/  LDG.E R70, desc[UR4][R2.64] ;  /* 0x0000000402467981 */ /* 0x002562000c1e1900 */
[----:B------:R-:W-:Y:S05]  /*0270*/  BRA `(.L_x_2) ;  /* 0x0000000000087947 */ /* 0x000fea0003800000 */
.L_x_3:
[----:B------:R-:W2:Y:S02]  /*0280*/  LDCU UR4, c[0x0][0x8a0] ;  /* 0x00011400ff0477ac */ /* 0x000ea40008000800 */
[----:B--2---:R-:W-:Y:S02]  /*0290*/  MOV R70, UR4 ;  /* 0x0000000400467c02 */ /* 0x004fe40008000f00 */
.L_x_2:
[----:B------:R-:W-:Y:S01]  /*02a0*/  IMAD.U32 R0, RZ, RZ, UR18 ;  /* 0x00000012ff007e24 */ /* 0x000fe2000f8e00ff */
[----:B------:R-:W-:Y:S04]  /*02b0*/  BSSY.RECONVERGENT B0, `(.L_x_4) ;  /* 0x000000c000007945 */ /* 0x000fe80003800200 */
[C---:B------:R-:W-:Y:S02]  /*02c0*/  ISETP.NE.OR P2, PT, R0.reuse, 0x1, !P1 ;  /* 0x000000010000780c */ /* 0x040fe40004f45670 */
[----:B------:R-:W-:-:S11]  /*02d0*/  ISETP.NE.OR P0, PT, R0, 0x3, !P1 ;  /* 0x000000030000780c */ /* 0x000fd60004f05670 */
[----:B------:R-:W-:Y:S05]  /*02e0*/  @P2 BRA `(.L_x_5) ;  /* 0x0000000000202947 */ /* 0x000fea0003800000 */
[----:B------:R-:W3:Y:S02]  /*02f0*/  LDCU.64 UR4, c[0x0][0x348] ;  /* 0x00006900ff0477ac */ /* 0x000ee40008000a00 */
[----:B---3--:R-:W-:Y:S02]  /*0300*/  UIADD3 UR6, UP1, UPT, UR4, 0x80, URZ ;  /* 0x0000008004067890 */ /* 0x008fe4000ff3e0ff */
[----:B------:R-:W-:Y:S02]  /*0310*/  UIADD3 UR4, UP0, UPT, UR4, 0x180, URZ ;  /* 0x0000018004047890 */ /* 0x000fe4000ff1e0ff */
[----:B------:R-:W-:Y:S02]  /*0320*/  UIADD3.X UR7, UPT, UPT, URZ, UR5, URZ, UP1, !UPT ;  /* 0x00000005ff077290 */ /* 0x000fe40008ffe4ff */
[----:B------:R-:W-:-:S07]  /*0330*/  UIADD3.X UR5, UPT, UPT, URZ, UR5, URZ, UP0, !UPT ;  /* 0x00000005ff057290 */ /* 0x000fce00087fe4ff */
[----:B------:R3:W-:Y:S02]  /*0340*/  UTMACCTL.PF [UR6] ;  /* 0x00000000060079b9 */ /* 0x0007e40008040000 */
[----:B------:R3:W-:Y:S02]  /*0350*/  UTMACCTL.PF [UR4] ;  /* 0x00000000040079b9 */ /* 0x0007e40008040000 */
[----:B---3--:R-:W-:Y:S01]  /*0360*/  NOP ;  /* 0x0000000000007918 */ /* 0x008fe20000000000 */
.L_x_5:
[----:B------:R-:W-:Y:S05]  /*0370*/  BSYNC.RECONVERGENT B0 ;  /* 0x0000000000007941 */ /* 0x000fea0003800200 */
.L_x_4:
[----:B------:R-:W-:Y:S04]  /*0380*/  BSSY.RECONVERGENT B0, `(.L_x_6) ;  /* 0x000000a000007945 */ /* 0x000fe80003800200 */
        /* <DEDUP_REMOVED lines=9> */
.L_x_7:
[----:B------:R-:W-:Y:S05]  /*0420*/  BSYNC.RECONVERGENT B0 ;  /* 0x0000000000007941 */ /* 0x000fea0003800200 */
.L_x_6:
[----:B------:R-:W3:Y:S01]  /*0430*/  LDCU.64 UR4, c[0x0][0x888] ;  /* 0x00011100ff0477ac */ /* 0x000ee20008000a00 */
[----:B------:R-:W-:Y:S02]  /*0440*/  UISETP.EQ.U32.AND UP1, UPT, UR8, URZ, UPT ;  /* 0x000000ff0800728c */ /* 0x000fe4000bf22070 */
[----:B------:R-:W-:Y:S02]  /*0450*/  UPLOP3.LUT UP3, UPT, UPT, UPT, UPT, 0x80, 0x8 ;  /* 0x000000000008789c */ /* 0x000fe40003f6f070 */
[----:B---3--:R-:W-:-:S04]  /*0460*/  UISETP.NE.U32.AND UP0, UPT, UR4, URZ, UPT ;  /* 0x000000ff0400728c */ /* 0x008fc8000bf05070 */
[----:B------:R-:W-:-:S04]  /*0470*/  UISETP.NE.AND.EX UP2, UPT, UR5, URZ, UPT, UP0 ;  /* 0x000000ff0500728c */ /* 0x000fc8000bf45300 */
[----:B------:R-:W-:-:S04]  /*0480*/  UISETP.EQ.OR.EX UP4, UPT, UR9, URZ, !UP2, UP1 ;  /* 0x000000ff0900728c */ /* 0x000fc8000d782710 */
[----:B------:R-:W-:-:S06]  /*0490*/  UP2UR UR4, UPR, URZ, 0x10 ;  /* 0x00000010ff047883 */ /* 0x000fcc0008000000 */
[----:B------:R-:W-:Y:S01]  /*04a0*/  MOV R161, UR4 ;  /* 0x0000000400a17c02 */ /* 0x000fe20008000f00 */
[----:B------:R-:W-:Y:S06]  /*04b0*/  BRA.U !UP4, `(.L_x_8) ;  /* 0x000000010c207547 */ /* 0x000fec000b800000 */
[----:B------:R-:W-:Y:S01]  /*04c0*/  UISETP.NE.U32.AND UP1, UPT, UR8, URZ, UPT ;  /* 0x000000ff0800728c */ /* 0x000fe2000bf25070 */
[----:B-----5:R-:W-:Y:S01]  /*04d0*/  FSETP.NEU.AND P0, PT, R71, RZ, PT ;  /* 0x000000ff4700720b */ /* 0x020fe20003f0d000 */
[----:B------:R-:W-:Y:S02]  /*04e0*/  USEL UR4, URZ, 0xffffffff, UP2 ;  /* 0xffffffffff047887 */ /* 0x000fe40009000000 */
[----:B------:R-:W-:-:S10]  /*04f0*/  UISETP.NE.AND.EX UP1, UPT, UR9, URZ, UPT, UP1 ;  /* 0x000000ff0900728c */ /* 0x000fd4000bf25310 */
[----:B------:R-:W-:Y:S01]  /*0500*/  VOTEU.ANY UP0, P0 ;  /* 0x0000000000ff7886 */ /* 0x000fe20000000100 */
[----:B------:R-:W-:-:S04]  /*0510*/  @!UP1 USEL UR4, URZ, 0xffffffff, UP0 ;  /* 0xffffffffff049887 */ /* 0x000fc80008000000 */
[----:B------:R-:W-:-:S04]  /*0520*/  ULOP3.LUT UR4, UR4, 0x1, URZ, 0xc0, !UPT ;  /* 0x0000000104047892 */ /* 0x000fc8000f8ec0ff */
[----:B------:R-:W-:-:S11]  /*0530*/  UISETP.NE.U32.AND UP3, UPT, UR4, 0x1, UPT ;  /* 0x000000010400788c */ /* 0x000fd6000bf65070 */
.L_x_8:
[----:B------:R-:W3:Y:S01]  /*0540*/  SHFL.IDX PT, R0, R157, RZ, 0x1f ;  /* 0x00001fff9d007589 */ /* 0x000ee200000e0000 */
[----:B------:R-:W-:Y:S02]  /*0550*/  UISETP.NE.AND UP5, UPT, UR18, 0x2, UPT ;  /* 0x000000021200788c */ /* 0x000fe4000bfa5270 */
[----:B------:R-:W-:Y:S02]  /*0560*/  UISETP.NE.AND UP0, UPT, UR18, 0x2, UPT ;  /* 0x000000021200788c */ /* 0x000fe4000bf05270 */
[----:B------:R-:W-:Y:S02]  /*0570*/  UISETP.NE.OR UP1, UPT, UR31, URZ, UP5 ;  /* 0x000000ff1f00728c */ /* 0x000fe4000af25670 */
[----:B------:R-:W-:-:S04]  /*0580*/  USEL UR38, URZ, 0x1, UP0 ;  /* 0x00000001ff267887 */ /* 0x000fc80008000000 */
[----:B------:R-:W-:Y:S02]  /*0590*/  PLOP3.LUT P3, PT, P1, PT, UP1, 0xae, 0xea ;  /* 0x0000000000ea781c */ /* 0x000fe40000f6f51e */
[----:B---3--:R-:W-:-:S13]  /*05a0*/  ISETP.NE.AND P0, PT, R0, RZ, PT ;  /* 0x000000ff0000720c */ /* 0x008fda0003f05270 */
[----:B------:R-:W-:Y:S05]  /*05b0*/  @P0 BRA `(.L_x_9) ;  /* 0x0000000000d40947 */ /* 0x000fea0003800000 */
[----:B------:R-:W-:Y:S01]  /*05c0*/  ELECT P0, URZ, PT ;  /* 0x0000000000ff782f */ /* 0x000fe20003800000 */
[----:B------:R-:W-:-:S12]  /*05d0*/  BSSY.RECONVERGENT B0, `(.L_x_9) ;  /* 0x0000033000007945 */ /* 0x000fd80003800200 */
[----:B------:R-:W-:Y:S05]  /*05e0*/  @!P0 BRA `(.L_x_10) ;  /* 0x0000000000c48947 */ /* 0x000fea0003800000 */
[----:B------:R-:W3:Y:S01]  /*05f0*/  S2UR UR5, SR_CgaCtaId ;  /* 0x00000000000579c3 */ /* 0x000ee20000008800 */
[----:B------:R-:W-:Y:S01]  /*0600*/  UMOV UR4, 0x400 ;  /* 0x0000040000047882 */ /* 0x000fe20000000000 */
[----:B------:R-:W-:Y:S02]  /*0610*/  UMOV UR6, 0x1 ;  /* 0x0000000100067882 */ /* 0x000fe40000000000 */
[----:B------:R-:W-:-:S04]  /*0620*/  UIADD3 UR6, UPT, UPT, -UR6, 0x100000, URZ ;  /* 0x0010000006067890 */ /* 0x000fc8000fffe1ff */
[----:B------:R-:W-:Y:S02]  /*0630*/  USHF.L.U32 UR7, UR6, 0xb, URZ ;  /* 0x0000000b06077899 */ /* 0x000fe400080006ff */
[----:B------:R-:W-:Y:S02]  /*0640*/  USHF.L.U32 UR6, UR6, 0x1, URZ ;  /* 0x0000000106067899 */ /* 0x000fe400080006ff */
[----:B---3--:R-:W-:Y:S01]  /*0650*/  ULEA UR4, UR5, UR4, 0x18 ;  /* 0x0000000405047291 */ /* 0x008fe2000f8ec0ff */
[----:B------:R-:W3:Y:S11]  /*0660*/  FENCE.VIEW.ASYNC.S ;  /* 0x00000000000073c6 */ /* 0x000ef60000000000 */
[----:B---3--:R3:W4:Y:S01]  /*0670*/  SYNCS.EXCH.64 URZ, [UR4], UR6 ;  /* 0x0000000604ff75b2 */ /* 0x0087220008000100 */
[----:B------:R3:W1:Y:S01]  /*0680*/  SYNCS.EXCH.64 URZ, [UR4+0xa0], UR6 ;  /* 0x0000a00604ff75b2 */ /* 0x0006620008000100 */
        /* <DEDUP_REMOVED lines=37> */
[----:B------:R3:W1:Y:S02]  /*08e0*/  SYNCS.EXCH.64 URZ, [UR4+0x138], UR6 ;  /* 0x0001380604ff75b2 */ /* 0x0006640008000100 */
[----:B---34-:R-:W-:Y:S01]  /*08f0*/  NOP ;  /* 0x0000000000007918 */ /* 0x018fe20000000000 */
.L_x_10:
[----:B------:R-:W-:Y:S05]  /*0900*/  BSYNC.RECONVERGENT B0 ;  /* 0x0000000000007941 */ /* 0x000fea0003800200 */
.L_x_9:
[----:B------:R-:W3:Y:S01]  /*0910*/  SHFL.IDX PT, R0, R157, RZ, 0x1f ;  /* 0x00001fff9d007589 */ /* 0x000ee200000e0000 */
[----:B------:R-:W-:Y:S01]  /*0920*/  NOP ;  /* 0x0000000000007918 */ /* 0x000fe20000000000 */
[----:B---3--:R-:W-:-:S13]  /*0930*/  ISETP.NE.AND P0, PT, R0, 0x1, PT ;  /* 0x000000010000780c */ /* 0x008fda0003f05270 */
[----:B------:R-:W-:Y:S05]  /*0940*/  @P0 BRA `(.L_x_11) ;  /* 0x0000000000400947 */ /* 0x000fea0003800000 */
[----:B------:R-:W3:Y:S01]  /*0950*/  S2UR UR5, SR_CgaCtaId ;  /* 0x00000000000579c3 */ /* 0x000ee20000008800 */
[----:B------:R-:W-:Y:S01]  /*0960*/  UMOV UR4, 0x400 ;  /* 0x0000040000047882 */ /* 0x000fe20000000000 */
[----:B------:R-:W-:Y:S01]  /*0970*/  UMOV UR8, 0x20 ;  /* 0x0000002000087882 */ /* 0x000fe20000000000 */
[----:B------:R-:W-:Y:S01]  /*0980*/  UMOV UR6, 0x80 ;  /* 0x0000008000067882 */ /* 0x000fe20000000000 */
[----:B------:R-:W-:-:S04]  /*0990*/  UIADD3 UR8, UPT, UPT, -UR8, 0x100000, URZ ;  /* 0x0010000008087890 */ /* 0x000fc8000fffe1ff */
[----:B------:R-:W-:Y:S02]  /*09a0*/  USHF.L.U32 UR9, UR8, 0xb, URZ ;  /* 0x0000000b08097899 */ /* 0x000fe400080006ff */
[----:B------:R-:W-:Y:S02]  /*09b0*/  USHF.L.U32 UR8, UR8, 0x1, URZ ;  /* 0x0000000108087899 */ /* 0x000fe400080006ff */
[----:B------:R-:W-:-:S04]  /*09c0*/  UIADD3 UR6, UPT, UPT, -UR6, 0x100000, URZ ;  /* 0x0010000006067890 */ /* 0x000fc8000fffe1ff */
[----:B------:R-:W-:Y:S02]  /*09d0*/  USHF.L.U32 UR7, UR6, 0xb, URZ ;  /* 0x0000000b06077899 */ /* 0x000fe400080006ff */
[----:B------:R-:W-:Y:S01]  /*09e0*/  USHF.L.U32 UR6, UR6, 0x1, URZ ;  /* 0x0000000106067899 */ /* 0x000fe200080006ff */
[----:B------:R-:W-:Y:S01]  /*09f0*/  ELECT P0, URZ, PT ;  /* 0x0000000000ff782f */ /* 0x000fe20003800000 */
[----:B---3--:R-:W-:Y:S01]  /*0a00*/  ULEA UR4, UR5, UR4, 0x18 ;  /* 0x0000000405047291 */ /* 0x008fe2000f8ec0ff */
[----:B------:R-:W3:Y:S11]  /*0a10*/  FENCE.VIEW.ASYNC.S ;  /* 0x00000000000073c6 */ /* 0x000ef60000000000 */
[----:B---3--:R3:W4:Y:S01]  /*0a20*/  SYNCS.EXCH.64 URZ, [UR4+0x140], UR8 ;  /* 0x0001400804ff75b2 */ /* 0x0087220008000100 */
[----:B------:R3:W1:Y:S01]  /*0a30*/  SYNCS.EXCH.64 URZ, [UR4+0x148], UR6 ;  /* 0x0001480604ff75b2 */ /* 0x0006620008000100 */
[----:B------:R-:W-:Y:S01]  /*0a40*/  NOP ;  /* 0x0000000000007918 */ /* 0x000fe20000000000 */
.L_x_11:
[----:B------:R-:W2:Y:S01]  /*0a50*/  SHFL.IDX PT, R0, R157, RZ, 0x1f ;  /* 0x00001fff9d007589 */ /* 0x000ea200000e0000 */
[----:B------:R-:W-:Y:S01]  /*0a60*/  NOP ;  /* 0x0000000000007918 */ /* 0x000fe20000000000 */
[----:B--2---:R-:W-:-:S13]  /*0a70*/  ISETP.NE.AND P0, PT, R0, 0x3, PT ;  /* 0x000000030000780c */ /* 0x004fda0003f05270 */
[----:B------:R-:W-:Y:S05]  /*0a80*/  @P0 BRA `(.L_x_12) ;  /* 0x0000000000300947 */ /* 0x000fea0003800000 */
[----:B------:R-:W2:Y:S01]  /*0a90*/  S2UR UR5, SR_CgaCtaId ;  /* 0x00000000000579c3 */ /* 0x000ea20000008800 */
[----:B---3--:R-:W-:Y:S01]  /*0aa0*/  UMOV UR4, 0x400 ;  /* 0x0000040000047882 */ /* 0x008fe20000000000 */
[----:B------:R-:W-:Y:S01]  /*0ab0*/  UMOV UR6, 0x20 ;  /* 0x0000002000067882 */ /* 0x000fe20000000000 */
[----:B------:R-:W-:Y:S01]  /*0ac0*/  ELECT P0, URZ, PT ;  /* 0x0000000000ff782f */ /* 0x000fe20003800000 */
[----:B------:R-:W-:-:S04]  /*0ad0*/  UIADD3 UR6, UPT, UPT, -UR6, 0x100000, URZ ;  /* 0x0010000006067890 */ /* 0x000fc8000fffe1ff */
[----:B------:R-:W-:Y:S02]  /*0ae0*/  USHF.L.U32 UR7, UR6, 0xb, URZ ;  /* 0x0000000b06077899 */ /* 0x000fe400080006ff */
[----:B------:R-:W-:Y:S02]  /*0af0*/  USHF.L.U32 UR6, UR6, 0x1, URZ ;  /* 0x0000000106067899 */ /* 0x000fe400080006ff */
[----:B--2---:R-:W-:Y:S01]  /*0b00*/  ULEA UR4, UR5, UR4, 0x18 ;  /* 0x0000000405047291 */ /* 0x004fe2000f8ec0ff */
[----:B------:R-:W2:Y:S11]  /*0b10*/  FENCE.VIEW.ASYNC.S ;  /* 0x00000000000073c6 */ /* 0x000eb60000000000 */
[----:B--2---:R2:W3:Y:S01]  /*0b20*/  SYNCS.EXCH.64 URZ, [UR4+0x150], UR6 ;  /* 0x0001500604ff75b2 */ /* 0x0044e20008000100 */
[----:B------:R2:W1:Y:S01]  /*0b30*/  SYNCS.EXCH.64 URZ, [UR4+0x158], UR6 ;  /* 0x0001580604ff75b2 */ /* 0x0004620008000100 */
[----:B------:R-:W-:Y:S01]  /*0b40*/  NOP ;  /* 0x0000000000007918 */ /* 0x000fe20000000000 */
.L_x_12:
[----:B------:R-:W4:Y:S01]  /*0b50*/  SHFL.IDX PT, R0, R157, RZ, 0x1f ;  /* 0x00001fff9d007589 */ /* 0x000f2200000e0000 */
[----:B------:R-:W-:Y:S01]  /*0b60*/  NOP ;  /* 0x0000000000007918 */ /* 0x000fe20000000000 */
[----:B----4-:R-:W-:-:S13]  /*0b70*/  ISETP.NE.AND P0, PT, R0, 0x4, PT ;  /* 0x000000040000780c */ /* 0x010fda0003f05270 */
[----:B------:R-:W-:Y:S05]  /*0b80*/  @P0 BRA `(.L_x_13) ;  /* 0x0000000000440947 */ /* 0x000fea0003800000 */
[----:B------:R-:W4:Y:S01]  /*0b90*/  S2UR UR5, SR_CgaCtaId ;  /* 0x00000000000579c3 */ /* 0x000f220000008800 */
[----:B--23--:R-:W-:Y:S01]  /*0ba0*/  UMOV UR4, 0x1e0 ;  /* 0x000001e000047882 */ /* 0x00cfe20000000000 */
[----:B------:R-:W-:Y:S01]  /*0bb0*/  UMOV UR6, 0x400 ;  /* 0x0000040000067882 */ /* 0x000fe20000000000 */
[----:B------:R-:W-:Y:S01]  /*0bc0*/  USEL UR4, UR4, 0x1a0, UP3 ;  /* 0x000001a004047887 */ /* 0x000fe20009800000 */
[----:B------:R-:W-:Y:S01]  /*0bd0*/  UMOV UR8, 0x1 ;  /* 0x0000000100087882 */ /* 0x000fe20000000000 */
[----:B------:R-:W-:Y:S01]  /*0be0*/  ELECT P0, URZ, PT ;  /* 0x0000000000ff782f */ /* 0x000fe20003800000 */
[----:B------:R-:W-:-:S04]  /*0bf0*/  UIADD3 UR8, UPT, UPT, -UR8, 0x100000, URZ ;  /* 0x0010000008087890 */ /* 0x000fc8000fffe1ff */
[----:B------:R-:W-:Y:S02]  /*0c00*/  USHF.L.U32 UR9, UR8, 0xb, URZ ;  /* 0x0000000b08097899 */ /* 0x000fe400080006ff */
[----:B------:R-:W-:Y:S02]  /*0c10*/  USHF.L.U32 UR8, UR8, 0x1, URZ ;  /* 0x0000000108087899 */ /* 0x000fe400080006ff */
[----:B----4-:R-:W-:Y:S02]  /*0c20*/  ULEA UR6, UR5, UR6, 0x18 ;  /* 0x0000000605067291 */ /* 0x010fe4000f8ec0ff */
[----:B------:R-:W-:-:S04]  /*0c30*/  UIADD3 UR4, UPT, UPT, -UR4, 0x100000, URZ ;  /* 0x0010000004047890 */ /* 0x000fc8000fffe1ff */
[----:B------:R-:W-:Y:S02]  /*0c40*/  USHF.L.U32 UR5, UR4, 0xb, URZ ;  /* 0x0000000b04057899 */ /* 0x000fe400080006ff */
[----:B------:R-:W-:Y:S01]  /*0c50*/  USHF.L.U32 UR4, UR4, 0x1, URZ ;  /* 0x0000000104047899 */ /* 0x000fe200080006ff */
[----:B------:R-:W2:Y:S03]  /*0c60*/  FENCE.VIEW.ASYNC.S ;  /* 0x00000000000073c6 */ /* 0x000ea60000000000 */
[----:B--2---:R4:W2:Y:S08]  /*0c70*/  SYNCS.EXCH.64 URZ, [UR6+0x160], UR8 ;  /* 0x0001600806ff75b2 */ /* 0x0048b00008000100 */
[----:B------:R4:W3:Y:S02]  /*0c80*/  SYNCS.EXCH.64 URZ, [UR6+0x168], UR4 ;  /* 0x0001680406ff75b2 */ /* 0x0008e40008000100 */
[----:B----4-:R-:W-:Y:S01]  /*0c90*/  NOP ;  /* 0x0000000000007918 */ /* 0x010fe20000000000 */
.L_x_13:
[----:B------:R-:W4:Y:S01]  /*0ca0*/  SHFL.IDX PT, R0, R157, RZ, 0x1f ;  /* 0x00001fff9d007589 */ /* 0x000f2200000e0000 */
[----:B------:R-:W-:Y:S01]  /*0cb0*/  ISETP.NE.OR P1, PT, RZ, UR18, !P1 ;  /* 0x00000012ff007c0c */ /* 0x000fe2000cf25670 */
[----:B------:R-:W-:Y:S01]  /*0cc0*/  NOP ;  /* 0x0000000000007918 */ /* 0x000fe20000000000 */
[----:B----4-:R-:W-:-:S13]  /*0cd0*/  ISETP.NE.AND P0, PT, R0, 0x5, PT ;  /* 0x000000050000780c */ /* 0x010fda0003f05270 */
[----:B------:R-:W-:Y:S05]  /*0ce0*/  @P0 BRA `(.L_x_14) ;  /* 0x0000000000480947 */ /* 0x000fea0003800000 */
[----:B------:R-:W4:Y:S01]  /*0cf0*/  S2UR UR5, SR_CgaCtaId ;  /* 0x00000000000579c3 */ /* 0x000f220000008800 */
[----:B--23--:R-:W-:Y:S01]  /*0d00*/  UMOV UR4, 0x400 ;  /* 0x0000040000047882 */ /* 0x00cfe20000000000 */
        /* <DEDUP_REMOVED lines=9> */
[----:B----4-:R-:W-:Y:S01]  /*0da0*/  ULEA UR4, UR5, UR4, 0x18 ;  /* 0x0000000405047291 */ /* 0x010fe2000f8ec0ff */
[----:B------:R-:W2:Y:S11]  /*0db0*/  FENCE.VIEW.ASYNC.S ;  /* 0x00000000000073c6 */ /* 0x000eb60000000000 */
[----:B--2---:R4:W2:Y:S01]  /*0dc0*/  SYNCS.EXCH.64 URZ, [UR4+0x170], UR6 ;  /* 0x0001700604ff75b2 */ /* 0x0048a20008000100 */
[----:B------:R4:W3:Y:S01]  /*0dd0*/  SYNCS.EXCH.64 URZ, [UR4+0x180], UR8 ;  /* 0x0001800804ff75b2 */ /* 0x0008e20008000100 */
[----:B------:R4:W1:Y:S01]  /*0de0*/  SYNCS.EXCH.64 URZ, [UR4+0x178], UR6 ;  /* 0x0001780604ff75b2 */ /* 0x0008620008000100 */
[----:B------:R4:W1:Y:S02]  /*0df0*/  SYNCS.EXCH.64 URZ, [UR4+0x188], UR8 ;  /* 0x0001880804ff75b2 */ /* 0x0008640008000100 */
[----:B----4-:R-:W-:Y:S01]  /*0e00*/  NOP ;  /* 0x0000000000007918 */ /* 0x010fe20000000000 */
.L_x_14:
[----:B--23--:R-:W2:Y:S01]  /*0e10*/  S2UR UR7, SR_CgaCtaId ;  /* 0x00000000000779c3 */ /* 0x00cea20000008800 */
[----:B------:R-:W-:Y:S01]  /*0e20*/  VOTEU.ALL UP0, P1 ;  /* 0x0000000000ff7886 */ /* 0x000fe20000800000 */
[----:B------:R-:W-:Y:S01]  /*0e30*/  UMOV UR4, 0x20 ;  /* 0x0000002000047882 */ /* 0x000fe20000000000 */
[----:B------:R-:W-:Y:S01]  /*0e40*/  NOP ;  /* 0x0000000000007918 */ /* 0x000fe20000000000 */
[----:B-1----:R-:W-:Y:S01]  /*0e50*/  LOP3.LUT R3, R142, 0x1f, RZ, 0xc0, !PT ;  /* 0x0000001f8e037812 */ /* 0x002fe200078ec0ff */
[----:B------:R-:W-:Y:S01]  /*0e60*/  UISETP.NE.AND UP4, UPT, UR18, URZ, UPT ;  /* 0x000000ff1200728c */ /* 0x000fe2000bf85270 */
[----:B------:R-:W-:Y:S01]  /*0e70*/  @!UP0 UMOV UR6, 0x400 ;  /* 0x0000040000068882 */ /* 0x000fe20000000000 */
[----:B------:R-:W-:-:S04]  /*0e80*/  @!UP0 UIADD3 UR4, UPT, UPT, -UR4, 0x100000, URZ ;  /* 0x0010000004048890 */ /* 0x000fc8000fffe1ff */
[----:B------:R-:W-:Y:S02]  /*0e90*/  @!UP0 USHF.L.U32 UR5, UR4, 0xb, URZ ;  /* 0x0000000b04058899 */ /* 0x000fe400080006ff */
[----:B------:R-:W-:Y:S02]  /*0ea0*/  @!UP0 USHF.L.U32 UR4, UR4, 0x1, URZ ;  /* 0x0000000104048899 */ /* 0x000fe400080006ff */
[----:B--2---:R-:W-:Y:S01]  /*0eb0*/  @!UP0 ULEA UR6, UR7, UR6, 0x18 ;  /* 0x0000000607068291 */ /* 0x004fe2000f8ec0ff */
[----:B------:R-:W1:Y:S01]  /*0ec0*/  LDCU UR7, c[0x0][0x36c] ;  /* 0x00006d80ff0777ac */ /* 0x000e620008000800 */
[----:B------:R-:W-:Y:S01]  /*0ed0*/  VOTEU.ALL UP0, P1 ;  /* 0x0000000000ff7886 */ /* 0x000fe20000800000 */
[----:B------:R-:W2:Y:S09]  /*0ee0*/  FENCE.VIEW.ASYNC.S ;  /* 0x00000000000073c6 */ /* 0x000eb20000000000 */
[----:B--2---:R2:W3:Y:S01]  /*0ef0*/  @!UP0 SYNCS.EXCH.64 URZ, [UR6+0x190], UR4 ;  /* 0x0001900406ff85b2 */ /* 0x0044e20008000100 */
[----:B-1----:R-:W-:-:S09]  /*0f00*/  UISETP.EQ.U32.AND UP6, UPT, UR7, 0x1, UPT ;  /* 0x000000010700788c */ /* 0x002fd2000bfc2070 */
[----:B--2---:R-:W-:Y:S05]  /*0f10*/  BRA.U !UP6, `(.L_x_15) ;  /* 0x000000010e087547 */ /* 0x004fea000b800000 */
[----:B---3--:R-:W-:Y:S01]  /*0f20*/  UCGABAR_ARV ;  /* 0x00000000000079c7 */ /* 0x008fe20008000000 */
[----:B------:R-:W-:Y:S05]  /*0f30*/  BRA `(.L_x_16) ;  /* 0x0000000000047947 */ /* 0x000fea0003800000 */
.L_x_15:
[----:B---3--:R-:W-:Y:S01]  /*0f40*/  NOP ;  /* 0x0000000000007918 */ /* 0x008fe20000000000 */
.L_x_16:
[----:B------:R-:W1:Y:S01]  /*0f50*/  S2UR UR20, SR_CTAID.X ;  /* 0x00000000001479c3 */ /* 0x000e620000002500 */
[----:B------:R-:W-:-:S05]  /*0f60*/  CS2R.32 R160, SR_CgaSize ;  /* 0x0000000000a07805 */ /* 0x000fca0000008a00 */
[----:B------:R-:W-:-:S05]  /*0f70*/  IMAD R160, R160, -0xa0, RZ ;  /* 0xffffff60a0a07824 */ /* 0x000fca00078e02ff */
[----:B------:R-:W-:-:S14]  /*0f80*/  R2UR UR5, R160 ;  /* 0x00000000a00572ca */ /* 0x000fdc00000e0000 */
[----:B------:R-:W2:Y:S01]  /*0f90*/  LDCU UR5, c[0x0][UR5+0x2b0] ;  /* 0x00005600050577ac */ /* 0x000ea20008000800 */
[----:B------:R-:W-:-:S05]  /*0fa0*/  CS2R.32 R160, SR_CgaSize ;  /* 0x0000000000a07805 */ /* 0x000fca0000008a00 */
[----:B------:R-:W-:-:S05]  /*0fb0*/  IMAD R160, R160, -0xa0, RZ ;  /* 0xffffff60a0a07824 */ /* 0x000fca00078e02ff */
[----:B------:R-:W-:-:S14]  /*0fc0*/  R2UR UR4, R160 ;  /* 0x00000000a00472ca */ /* 0x000fdc00000e0000 */
[----:B------:R-:W3:Y:S01]  /*0fd0*/  LDCU UR4, c[0x0][UR4+0x2b4] ;  /* 0x00005680040477ac */ /* 0x000ee20008000800 */
[----:B------:R-:W4:Y:S01]  /*0fe0*/  S2UR UR47, SR_CTAID.Y ;  /* 0x00000000002f79c3 */ /* 0x000f220000002600 */
[----:B------:R-:W-:-:S05]  /*0ff0*/  CS2R.32 R160, SR_CgaSize ;  /* 0x0000000000a07805 */ /* 0x000fca0000008a00 */
[----:B------:R-:W-:-:S05]  /*1000*/  IMAD R160, R160, -0xa0, RZ ;  /* 0xffffff60a0a07824 */ /* 0x000fca00078e02ff */
[----:B------:R-:W-:-:S14]  /*1010*/  R2UR UR7, R160 ;  /* 0x00000000a00772ca */ /* 0x000fdc00000e0000 */
[----:B------:R-:W3:Y:S01]  /*1020*/  LDCU UR7, c[0x0][UR7+0x2a4] ;  /* 0x00005480070777ac */ /* 0x000ee20008000800 */
[----:B------:R-:W-:-:S05]  /*1030*/  CS2R.32 R160, SR_CgaSize ;  /* 0x0000000000a07805 */ /* 0x000fca0000008a00 */
[----:B------:R-:W-:-:S05]  /*1040*/  IMAD R160, R160, -0xa0, RZ ;  /* 0xffffff60a0a07824 */ /* 0x000fca00078e02ff */
[----:B------:R-:W-:-:S14]  /*1050*/  R2UR UR63, R160 ;  /* 0x00000000a03f72ca */ /* 0x000fdc00000e0000 */
[----:B------:R-:W3:Y:S01]  /*1060*/  LDCU UR63, c[0x0][UR63+0x2a0] ;  /* 0x000054003f3f77ac */ /* 0x000ee20008000800 */
[----:B------:R-:W3:Y:S01]  /*1070*/  LDCU UR19, c[0x0][0xb24] ;  /* 0x00016480ff1377ac */ /* 0x000ee20008000800 */
[----:B------:R-:W3:Y:S01]  /*1080*/  LDCU UR39, c[0x0][0xb24] ;  /* 0x00016480ff2777ac */ /* 0x000ee20008000800 */
[----:B-1----:R-:W-:Y:S01]  /*1090*/  I2FP.F32.U32 R2, UR20 ;  /* 0x0000001400027c45 */ /* 0x002fe20008201000 */
[----:B------:R-:W1:Y:S04]  /*10a0*/  LDCU UR23, c[0x0][0xb30] ;  /* 0x00016600ff1777ac */ /* 0x000e680008000800 */
[----:B--2---:R-:W-:Y:S01]  /*10b0*/  FMUL R2, R2, UR5 ;  /* 0x0000000502027c20 */ /* 0x004fe20008400000 */
[----:B----4-:R-:W-:-:S05]  /*10c0*/  I2FP.F32.U32 R0, UR47 ;  /* 0x0000002f00007c45 */ /* 0x010fca0008201000 */
[----:B------:R-:W2:Y:S01]  /*10d0*/  F2I.U32.TRUNC.NTZ R2, R2 ;  /* 0x0000000200027305 */ /* 0x000ea2000020f000 */
[----:B---3--:R-:W-:-:S07]  /*10e0*/  FMUL R0, R0, UR4 ;  /* 0x0000000400007c20 */ /* 0x008fce0008400000 */
[----:B------:R-:W3:Y:S01]  /*10f0*/  F2I.U32.TRUNC.NTZ R0, R0 ;  /* 0x0000000000007305 */ /* 0x000ee2000020f000 */
[----:B--2---:R-:W-:Y:S02]  /*1100*/  R2UR UR4, R2 ;  /* 0x00000000020472ca */ /* 0x004fe400000e0000 */
[----:B------:R-:W-:Y:S02]  /*1110*/  PRMT R2, RZ, 0x7610, R2 ;  /* 0x00007610ff027816 */ /* 0x000fe40000000002 */
[----:B---3--:R-:W-:Y:S02]  /*1120*/  R2UR UR6, R0 ;  /* 0x00000000000672ca */ /* 0x008fe400000e0000 */
[----:B------:R-:W-:-:S07]  /*1130*/  PRMT R0, RZ, 0x7610, R0 ;  /* 0x00007610ff007816 */ /* 0x000fce0000000000 */
[----:B------:R-:W-:-:S04]  /*1140*/  UIADD3 UR5, UPT, UPT, -UR4, URZ, URZ ;  /* 0x000000ff04057290 */ /* 0x000fc8000fffe1ff */
[----:B------:R-:W-:Y:S02]  /*1150*/  UIMAD UR63, UR63, UR5, UR20 ;  /* 0x000000053f3f72a4 */ /* 0x000fe4000f8e0214 */
[----:B------:R-:W-:-:S04]  /*1160*/  UIADD3 UR4, UPT, UPT, -UR6, URZ, URZ ;  /* 0x000000ff06047290 */ /* 0x000fc8000fffe1ff */
[----:B------:R-:W-:-:S06]  /*1170*/  UIMAD UR4, UR7, UR4, UR47 ;  /* 0x00000004070472a4 */ /* 0x000fcc000f8e022f */
[----:B------:R-:W-:Y:S01]  /*1180*/  IMAD.U32 R160, RZ, RZ, UR4 ;  /* 0x00000004ffa07e24 */ /* 0x000fe2000f8e00ff */
[----:B-1----:R-:W-:Y:S06]  /*1190*/  BRA.U UP4, `(.L_x_17) ;  /* 0x00000001042c7547 */ /* 0x002fec000b800000 */
[----:B------:R-:W-:Y:S01]  /*11a0*/  R2UR UR4, R160 ;  /* 0x00000000a00472ca */ /* 0x000fe200000e0000 */
[----:B------:R-:W-:-:S12]  /*11b0*/  UMOV UR7, 0x3 ;  /* 0x0000000300077882 */ /* 0x000fd80000000000 */
[----:B------:R-:W-:Y:S02]  /*11c0*/  UISETP.NE.AND UP0, UPT, UR4, URZ, UPT ;  /* 0x000000ff0400728c */ /* 0x000fe4000bf05270 */
[----:B------:R-:W-:Y:S02]  /*11d0*/  ULOP3.LUT UR4, UR63, 0xfffffffe, URZ, 0xc0, !UPT ;  /* 0xfffffffe3f047892 */ /* 0x000fe4000f8ec0ff */
[----:B------:R-:W-:Y:S02]  /*11e0*/  UISETP.LT.U32.OR UP0, UPT, UR63, 0x2, !UP0 ;  /* 0x000000023f00788c */ /* 0x000fe4000c701470 */
[----:B------:R-:W-:Y:S02]  /*11f0*/  USHF.L.U32 UR4, UR7, UR4, URZ ;  /* 0x0000000407047299 */ /* 0x000fe400080006ff */
[----:B------:R-:W-:Y:S02]  /*1200*/  USEL UR6, URZ, 0x1, !UP0 ;  /* 0x00000001ff067887 */ /* 0x000fe4000c000000 */
[----:B------:R-:W-:-:S02]  /*1210*/  USEL UR5, URZ, 0x2, !UP0 ;  /* 0x00000002ff057887 */ /* 0x000fc4000c000000 */
[----:B------:R-:W-:Y:S02]  /*1220*/  IMAD.U32 R0, RZ, RZ, UR4 ;  /* 0x00000004ff007e24 */ /* 0x000fe4000f8e00ff */
[----:B------:R-:W-:-:S06]  /*1230*/  UIADD3 UR5, UPT, UPT, UR6, UR5, URZ ;  /* 0x0000000506057290 */ /* 0x000fcc000fffe0ff */
[----:B------:R-:W-:-:S07]  /*1240*/  MOV R2, UR5 ;  /* 0x0000000500027c02 */ /* 0x000fce0008000f00 */
.L_x_17:
[----:B------:R-:W1:Y:S01]  /*1250*/  S2UR UR46, SR_CTAID.Z ;  /* 0x00000000002e79c3 */ /* 0x000e620000002700 */
[----:B------:R-:W-:Y:S01]  /*1260*/  UISETP.GE.AND UP0, UPT, UR19, 0x1, UPT ;  /* 0x000000011300788c */ /* 0x000fe2000bf06270 */
[----:B------:R-:W-:-:S08]  /*1270*/  UMOV UR45, UR20 ;  /* 0x00000014002d7c82 */ /* 0x000fd00008000000 */
[----:B------:R-:W-:Y:S05]  /*1280*/  BRA.U !UP0, `(.L_x_18) ;  /* 0x0000000108d47547 */ /* 0x000fea000b800000 */
[----:B------:R-:W2:Y:S01]  /*1290*/  LDCU.128 UR12, c[0x0][0xb10] ;  /* 0x00016200ff0c77ac */ /* 0x000ea20008000c00 */
[----:B------:R-:W3:Y:S01]  /*12a0*/  LDCU UR21, c[0x0][0xb0c] ;  /* 0x00016180ff1577ac */ /* 0x000ee20008000800 */
[----:B------:R-:W4:Y:S01]  /*12b0*/  LDCU UR6, c[0x0][0x370] ;  /* 0x00006e00ff0677ac */ /* 0x000f220008000800 */
[----:B------:R-:W1:Y:S01]  /*12c0*/  LDCU UR7, c[0x0][0x374] ;  /* 0x00006e80ff0777ac */ /* 0x000e620008000800 */
[----:B------:R-:W1:Y:S01]  /*12d0*/  LDCU UR22, c[0x0][0xb20] ;  /* 0x00016400ff1677ac */ /* 0x000e620008000800 */
[----:B--2---:R-:W-:Y:S02]  /*12e0*/  UIMAD.WIDE.U32 UR4, UR20, UR12, URZ ;  /* 0x0000000c140472a5 */ /* 0x004fe4000f8e00ff */
[----:B---3--:R-:W-:Y:S01]  /*12f0*/  UISETP.NE.AND UP0, UPT, UR21, 0x1, UPT ;  /* 0x000000011500788c */ /* 0x008fe2000bf05270 */
[----:B------:R-:W2:Y:S01]  /*1300*/  LDCU.64 UR8, c[0x0][0xb28] ;  /* 0x00016500ff0877ac */ /* 0x000ea20008000a00 */
[----:B----4-:R-:W-:-:S03]  /*1310*/  UIMAD.WIDE.U32 UR10, UR6, UR12, URZ ;  /* 0x0000000c060a72a5 */ /* 0x010fc6000f8e00ff */
[----:B------:R-:W-:Y:S01]  /*1320*/  UMOV UR4, UR5 ;  /* 0x0000000500047c82 */ /* 0x000fe20008000000 */
[----:B------:R-:W-:Y:S02]  /*1330*/  UISETP.NE.AND UP1, UPT, UR19, 0x1, UPT ;  /* 0x000000011300788c */ /* 0x000fe4000bf25270 */
[----:B------:R-:W-:Y:S01]  /*1340*/  USHF.R.U32.HI UR4, URZ, UR13, UR4 ;  /* 0x0000000dff047299 */ /* 0x000fe20008011604 */
[----:B------:R-:W-:Y:S01]  /*1350*/  UMOV UR10, UR11 ;  /* 0x0000000b000a7c82 */ /* 0x000fe20008000000 */
[----:B------:R-:W-:Y:S02]  /*1360*/  UIMAD.WIDE.U32 UR16, UR47, UR15, URZ ;  /* 0x0000000f2f1072a5 */ /* 0x000fe4000f8e00ff */
[----:B------:R-:W-:Y:S02]  /*1370*/  USEL UR5, UR20, UR4, !UP0 ;  /* 0x0000000414057287 */ /* 0x000fe4000c000000 */
[----:B------:R-:W-:Y:S02]  /*1380*/  @UP0 USHF.R.U32.HI UR6, URZ, UR13, UR10 ;  /* 0x0000000dff060299 */ /* 0x000fe4000801160a */
[----:B------:R-:W-:-:S02]  /*1390*/  UISETP.NE.AND UP0, UPT, UR14, 0x1, UPT ;  /* 0x000000010e00788c */ /* 0x000fc4000bf05270 */
[----:B-1----:R-:W-:Y:S02]  /*13a0*/  UIMAD.WIDE.U32 UR10, UR7, UR15, URZ ;  /* 0x0000000f070a72a5 */ /* 0x002fe4000f8e00ff */
[----:B--2---:R-:W-:Y:S01]  /*13b0*/  UIMAD.WIDE.U32 UR12, UR6, UR8, URZ ;  /* 0x00000008060c72a5 */ /* 0x004fe2000f8e00ff */
[----:B------:R-:W-:Y:S01]  /*13c0*/  UMOV UR4, UR17 ;  /* 0x0000001100047c82 */ /* 0x000fe20008000000 */
[----:B------:R-:W-:-:S03]  /*13d0*/  UIADD3 UR45, UPT, UPT, -UR5, URZ, URZ ;  /* 0x000000ff052d7290 */ /* 0x000fc6000fffe1ff */
[----:B------:R-:W-:Y:S01]  /*13e0*/  UMOV UR10, UR11 ;  /* 0x0000000b000a7c82 */ /* 0x000fe20008000000 */
[----:B------:R-:W-:Y:S02]  /*13f0*/  USHF.R.U32.HI UR4, URZ, UR22, UR4 ;  /* 0x00000016ff047299 */ /* 0x000fe40008011604 */
[----:B------:R-:W-:Y:S01]  /*1400*/  @UP0 USHF.R.U32.HI UR7, URZ, UR22, UR10 ;  /* 0x00000016ff070299 */ /* 0x000fe2000801160a */
[----:B------:R-:W-:Y:S01]  /*1410*/  UMOV UR12, UR13 ;  /* 0x0000000d000c7c82 */ /* 0x000fe20008000000 */
[----:B------:R-:W-:Y:S02]  /*1420*/  USEL UR4, UR47, UR4, !UP0 ;  /* 0x000000042f047287 */ /* 0x000fe4000c000000 */
[----:B------:R-:W-:Y:S02]  /*1430*/  UIMAD.WIDE.U32 UR10, UR7, UR8, URZ ;  /* 0x00000008070a72a5 */ /* 0x000fe4000f8e00ff */
[----:B------:R-:W-:Y:S02]  /*1440*/  @UP1 USHF.R.U32.HI UR6, URZ, UR9, UR12 ;  /* 0x00000009ff061299 */ /* 0x000fe4000801160c */
[----:B------:R-:W-:-:S02]  /*1450*/  UIMAD.WIDE.U32 UR12, UR4, UR8, URZ ;  /* 0x00000008040c72a5 */ /* 0x000fc4000f8e00ff */
[----:B------:R-:W-:Y:S01]  /*1460*/  UIMAD UR45, UR21, UR45, UR20 ;  /* 0x0000002d152d72a4 */ /* 0x000fe2000f8e0214 */
[----:B------:R-:W-:Y:S02]  /*1470*/  UMOV UR10, UR11 ;  /* 0x0000000b000a7c82 */ /* 0x000fe40008000000 */
[----:B------:R-:W-:Y:S02]  /*1480*/  @UP1 USHF.R.U32.HI UR7, URZ, UR9, UR10 ;  /* 0x00000009ff071299 */ /* 0x000fe4000801160a */
[----:B------:R-:W-:Y:S02]  /*1490*/  UIMAD UR10, UR6, UR19, URZ ;  /* 0x00000013060a72a4 */ /* 0x000fe4000f8e02ff */
[----:B------:R-:W-:-:S04]  /*14a0*/  UIMAD UR7, UR7, UR19, URZ ;  /* 0x00000013070772a4 */ /* 0x000fc8000f8e02ff */
[----:B------:R-:W-:-:S03]  /*14b0*/  UISETP.GE.AND UP0, UPT, UR4, UR7, UPT ;  /* 0x000000070400728c */ /* 0x000fc6000bf06270 */
[----:B------:R-:W-:Y:S01]  /*14c0*/  UMOV UR7, UR13 ;  /* 0x0000000d00077c82 */ /* 0x000fe20008000000 */
[----:B------:R-:W-:Y:S02]  /*14d0*/  UISETP.GE.OR UP0, UPT, UR5, UR10, UP0 ;  /* 0x0000000a0500728c */ /* 0x000fe40008706670 */
[----:B------:R-:W-:Y:S02]  /*14e0*/  UIMAD.WIDE.U32 UR10, UR5, UR8, URZ ;  /* 0x00000008050a72a5 */ /* 0x000fe4000f8e00ff */
[----:B------:R-:W-:Y:S02]  /*14f0*/  USHF.R.U32.HI UR7, URZ, UR9, UR7 ;  /* 0x00000009ff077299 */ /* 0x000fe40008011607 */
[----:B------:R-:W-:Y:S02]  /*1500*/  UIADD3 UR10, UPT, UPT, -UR4, URZ, URZ ;  /* 0x000000ff040a7290 */ /* 0x000fe4000fffe1ff */
[----:B------:R-:W-:Y:S02]  /*1510*/  USEL UR7, UR4, UR7, !UP1 ;  /* 0x0000000704077287 */ /* 0x000fe4000c800000 */
[----:B------:R-:W-:Y:S01]  /*1520*/  UIMAD UR10, UR14, UR10, UR47 ;  /* 0x0000000a0e0a72a4 */ /* 0x000fe2000f8e022f */
[----:B------:R-:W-:-:S02]  /*1530*/  @!UP0 UMOV UR8, UR11 ;  /* 0x0000000b00088c82 */ /* 0x000fc40008000000 */
[----:B------:R-:W-:Y:S02]  /*1540*/  @!UP0 USHF.R.U32.HI UR8, URZ, UR9, UR8 ;  /* 0x00000009ff088299 */ /* 0x000fe40008011608 */
[----:B------:R-:W-:Y:S02]  /*1550*/  UIADD3 UR9, UPT, UPT, -UR7, URZ, URZ ;  /* 0x000000ff07097290 */ /* 0x000fe4000fffe1ff */
[----:B------:R-:W-:Y:S02]  /*1560*/  @!UP0 USEL UR8, UR5, UR8, !UP1 ;  /* 0x0000000805088287 */ /* 0x000fe4000c800000 */
[----:B------:R-:W-:Y:S02]  /*1570*/  UIMAD UR9, UR19, UR9, UR4 ;  /* 0x00000009130972a4 */ /* 0x000fe4000f8e0204 */
[----:B------:R-:W-:Y:S02]  /*1580*/  @!UP0 UIADD3 UR7, UPT, UPT, UR7, -UR8, URZ ;  /* 0x8000000807078290 */ /* 0x000fe4000fffe0ff */
[----:B------:R-:W-:-:S02]  /*1590*/  @!UP0 UIMAD UR6, UR9, UR6, UR8 ;  /* 0x00000006090682a4 */ /* 0x000fc4000f8e0208 */
[----:B------:R-:W-:-:S04]  /*15a0*/  @!UP0 UIMAD UR4, UR7, UR19, UR5 ;  /* 0x00000013070482a4 */ /* 0x000fc8000f8e0205 */
[----:B------:R-:W-:Y:S01]  /*15b0*/  UIMAD UR47, UR4, UR14, UR10 ;  /* 0x0000000e042f72a4 */ /* 0x000fe2000f8e020a */
[----:B------:R-:W-:Y:S02]  /*15c0*/  @!UP0 UMOV UR5, UR6 ;  /* 0x0000000600058c82 */ /* 0x000fe40008000000 */
[----:B------:R-:W-:-:S12]  /*15d0*/  UIMAD UR45, UR5, UR21, UR45 ;  /* 0x00000015052d72a4 */ /* 0x000fd8000f8e022d */
.L_x_18:
[----:B------:R-:W-:-:S09]  /*15e0*/  UISETP.NE.AND UP0, UPT, UR23, 0x1, UPT ;  /* 0x000000011700788c */ /* 0x000fd2000bf05270 */
[----:B------:R-:W-:Y:S05]  /*15f0*/  BRA.U UP0, `(.L_x_19) ;  /* 0x0000000100407547 */ /* 0x000fea000b800000 */
[----:B------:R-:W2:Y:S01]  /*1600*/  LDCU.128 UR8, c[0x0][0xb10] ;  /* 0x00016200ff0877ac */ /* 0x000ea20008000c00 */
[----:B------:R-:W3:Y:S01]  /*1610*/  LDCU UR12, c[0x0][0xb0c] ;  /* 0x00016180ff0c77ac */ /* 0x000ee20008000800 */
[----:B------:R-:W4:Y:S01]  /*1620*/  LDCU UR13, c[0x0][0xb20] ;  /* 0x00016400ff0d77ac */ /* 0x000f220008000800 */
[----:B--2---:R-:W-:Y:S02]  /*1630*/  UIMAD.WIDE.U32 UR4, UR45, UR8, URZ ;  /* 0x000000082d0472a5 */ /* 0x004fe4000f8e00ff */
[----:B------:R-:W-:Y:S02]  /*1640*/  UIMAD.WIDE.U32 UR6, UR47, UR11, URZ ;  /* 0x0000000b2f0672a5 */ /* 0x000fe4000f8e00ff */
[----:B---3--:R-:W-:Y:S02]  /*1650*/  UISETP.NE.AND UP0, UPT, UR12, 0x1, UPT ;  /* 0x000000010c00788c */ /* 0x008fe4000bf05270 */
[----:B------:R-:W-:-:S03]  /*1660*/  USHF.R.U32.HI UR5, URZ, UR9, UR5 ;  /* 0x00000009ff057299 */ /* 0x000fc60008011605 */
[----:B------:R-:W-:Y:S01]  /*1670*/  UMOV UR4, UR7 ;  /* 0x0000000700047c82 */ /* 0x000fe20008000000 */
[----:B------:R-:W-:Y:S02]  /*1680*/  USEL UR5, UR45, UR5, !UP0 ;  /* 0x000000052d057287 */ /* 0x000fe4000c000000 */
[----:B------:R-:W-:Y:S02]  /*1690*/  UISETP.NE.AND UP0, UPT, UR10, 0x1, UPT ;  /* 0x000000010a00788c */ /* 0x000fe4000bf05270 */
[----:B----4-:R-:W-:-:S04]  /*16a0*/  USHF.R.U32.HI UR4, URZ, UR13, UR4 ;  /* 0x0000000dff047299 */ /* 0x010fc80008011604 */
[----:B------:R-:W-:-:S04]  /*16b0*/  USEL UR4, UR47, UR4, !UP0 ;  /* 0x000000042f047287 */ /* 0x000fc8000c000000 */
[----:B------:R-:W-:Y:S02]  /*16c0*/  UIADD3 UR6, UPT, UPT, -UR4, UR5, URZ ;  /* 0x0000000504067290 */ /* 0x000fe4000fffe1ff */
[----:B------:R-:W-:Y:S02]  /*16d0*/  UIADD3 UR4, UPT, UPT, UR4, -UR5, URZ ;  /* 0x8000000504047290 */ /* 0x000fe4000fffe0ff */
[----:B------:R-:W-:Y:S02]  /*16e0*/  UIMAD UR47, UR6, UR10, UR47 ;  /* 0x0000000a062f72a4 */ /* 0x000fe4000f8e022f */
[----:B------:R-:W-:-:S12]  /*16f0*/  UIMAD UR45, UR4, UR12, UR45 ;  /* 0x0000000c042d72a4 */ /* 0x000fd8000f8e022d */
.L_x_19:
[----:B------:R-:W-:Y:S05]  /*1700*/  BRA.U !UP6, `(.L_x_20) ;  /* 0x000000010e0c7547 */ /* 0x000fea000b800000 */
[----:B------:R-:W-:Y:S01]  /*1710*/  UCGABAR_WAIT ;  /* 0x0000000000007dc7 */ /* 0x000fe20008000000 */
[----:B------:R-:W-:Y:S01]  /*1720*/  CCTL.IVALL ;  /* 0x00000000ff00798f */ /* 0x000fe20002000000 */
[----:B------:R-:W-:Y:S05]  /*1730*/  BRA `(.L_x_21) ;  /* 0x0000000000047947 */ /* 0x000fea0003800000 */
.L_x_20:
[----:B------:R-:W-:Y:S06]  /*1740*/  BAR.SYNC.DEFER_BLOCKING 0x0 ;  /* 0x0000000000007b1d */ /* 0x000fec0000010000 */
.L_x_21:
[----:B------:R-:W-:Y:S05]  /*1750*/  BRA.U UP5, `(.L_x_22) ;  /* 0x0000002105607547 */ /* 0x000fea000b800000 */
[----:B------:R-:W2:Y:S01]  /*1760*/  LDCU UR5, c[0x0][0x388] ;  /* 0x00007100ff0577ac */ /* 0x000ea20008000800 */
[----:B------:R-:W-:Y:S01]  /*1770*/  PLOP3.LUT P1, PT, PT, PT, UP3, 0x80, 0x8 ;  /* 0x000000000008781c */ /* 0x000fe20003f2f038 */
[----:B------:R-:W-:Y:S01]  /*1780*/  IMAD.MOV.U32 R2, RZ, RZ, RZ ;  /* 0x000000ffff027224 */ /* 0x000fe200078e00ff */
[----:B------:R-:W-:Y:S01]  /*1790*/  ISETP.EQ.OR P2, PT, R3, RZ, P3 ;  /* 0x000000ff0300720c */ /* 0x000fe20001f42670 */
[----:B------:R-:W3:Y:S01]  /*17a0*/  LDCU UR6, c[0x0][0x38c] ;  /* 0x00007180ff0677ac */ /* 0x000ee20008000800 */
[----:B------:R-:W-:Y:S01]  /*17b0*/  PLOP3.LUT P1, PT, P1, PT, PT, 0x8, 0x80 ;  /* 0x000000000080781c */ /* 0x000fe20000f2e170 */
[----:B------:R-:W4:Y:S01]  /*17c0*/  LDCU UR50, c[0x0][0x390] ;  /* 0x00007200ff3277ac */ /* 0x000f220008000800 */
[----:B------:R-:W-:Y:S01]  /*17d0*/  UISETP.NE.AND UP1, UPT, UR18, URZ, UPT ;  /* 0x000000ff1200728c */ /* 0x000fe2000bf25270 */
[----:B------:R-:W1:Y:S01]  /*17e0*/  LDCU UR49, c[0x0][0x370] ;  /* 0x00006e00ff3177ac */ /* 0x000e620008000800 */
[----:B--2---:R-:W-:Y:S01]  /*17f0*/  UIADD3 UR5, UPT, UPT, UR5, 0x3f, URZ ;  /* 0x0000003f05057890 */ /* 0x004fe2000fffe0ff */
[----:B------:R-:W2:Y:S03]  /*1800*/  LDCU.64 UR36, c[0x0][0x348] ;  /* 0x00006900ff2477ac */ /* 0x000ea60008000a00 */
[----:B------:R-:W-:-:S02]  /*1810*/  USHF.R.S32.HI UR4, URZ, 0x1f, UR5 ;  /* 0x0000001fff047899 */ /* 0x000fc40008011405 */
[----:B------:R-:W-:Y:S02]  /*1820*/  USHF.L.U32 UR53, UR20, 0x7, URZ ;  /* 0x0000000714357899 */ /* 0x000fe400080006ff */
[----:B------:R-:W-:Y:S02]  /*1830*/  ULEA.HI UR4, UR4, UR5, URZ, 0x6 ;  /* 0x0000000504047291 */ /* 0x000fe4000f8f30ff */
[----:B------:R-:W-:Y:S02]  /*1840*/  USHF.L.U32 UR5, UR20, 0x5, URZ ;  /* 0x0000000514057899 */ /* 0x000fe400080006ff */
[----:B------:R-:W-:Y:S02]  /*1850*/  USHF.R.S32.HI UR4, URZ, 0x6, UR4 ;  /* 0x00000006ff047899 */ /* 0x000fe40008011404 */
[----:B------:R-:W-:Y:S02]  /*1860*/  ULOP3.LUT UR52, UR5, 0x20, URZ, 0xc0, !UPT ;  /* 0x0000002005347892 */ /* 0x000fe4000f8ec0ff */
[----:B---3--:R-:W-:Y:S01]  /*1870*/  UIMAD UR4, UR4, UR6, URZ ;  /* 0x00000006040472a4 */ /* 0x008fe2000f8e02ff */
[----:B------:R-:W3:Y:S03]  /*1880*/  LDCU UR48, c[0x0][0x374] ;  /* 0x00006e80ff3077ac */ /* 0x000ee60008000800 */
[----:B----4-:R-:W-:-:S02]  /*1890*/  UIMAD UR50, UR4, UR50, URZ ;  /* 0x00000032043272a4 */ /* 0x010fc4000f8e02ff */
[----:B------:R-:W-:Y:S02]  /*18a0*/  USEL UR33, UR38, 0x2, UP1 ;  /* 0x0000000226217887 */ /* 0x000fe40008800000 */
[----:B------:R-:W-:Y:S02]  /*18b0*/  UISETP.NE.AND UP2, UPT, UR50, URZ, UPT ;  /* 0x000000ff3200728c */ /* 0x000fe4000bf45270 */
[----:B------:R-:W-:Y:S01]  /*18c0*/  UISETP.LT.U32.AND UP0, UPT, UR50, 0x14, UPT ;  /* 0x000000143200788c */ /* 0x000fe2000bf01070 */
[----:B------:R-:W-:Y:S01]  /*18d0*/  UMOV UR23, 0x1 ;  /* 0x0000000100177882 */ /* 0x000fe20000000000 */
[----:B------:R-:W-:Y:S02]  /*18e0*/  UMOV UR26, URZ ;  /* 0x000000ff001a7c82 */ /* 0x000fe40008000000 */
[----:B------:R-:W-:Y:S01]  /*18f0*/  USEL UR4, UR50, 0x14, UP0 ;  /* 0x0000001432047887 */ /* 0x000fe20008000000 */
[----:B------:R-:W-:Y:S01]  /*1900*/  UMOV UR27, URZ ;  /* 0x000000ff001b7c82 */ /* 0x000fe20008000000 */
[----:B------:R-:W-:-:S02]  /*1910*/  UMOV UR34, URZ ;  /* 0x000000ff00227c82 */ /* 0x000fc40008000000 */
[----:B------:R-:W-:Y:S02]  /*1920*/  UIADD3 UR5, UPT, UPT, UR4, -0x1, URZ ;  /* 0xffffffff04057890 */ /* 0x000fe4000fffe0ff */
[----:B------:R-:W-:Y:S02]  /*1930*/  @!UP2 UIADD3 UR5, UPT, UPT, UR4, URZ, URZ ;  /* 0x000000ff0405a290 */ /* 0x000fe4000fffe0ff */
[----:B-1----:R-:W-:Y:S02]  /*1940*/  UIADD3 UR46, UPT, UPT, UR50, -UR4, URZ ;  /* 0x80000004322e7290 */ /* 0x002fe4000fffe0ff */
[----:B--23--:R-:W-:-:S12]  /*1950*/  UIADD3 UR51, UPT, UPT, UR5, 0x1, URZ ;  /* 0x0000000105337890 */ /* 0x00cfd8000fffe0ff */
.L_x_40:
[----:B------:R-:W1:Y:S01]  /*1960*/  S2UR UR25, SR_CgaCtaId ;  /* 0x00000000001979c3 */ /* 0x000e620000008800 */
[----:B------:R-:W-:Y:S01]  /*1970*/  UMOV UR4, 0x400 ;  /* 0x0000040000047882 */ /* 0x000fe20000000000 */
[----:B------:R-:W-:Y:S01]  /*1980*/  MOV R0, UR23 ;  /* 0x0000001700007c02 */ /* 0x000fe20008000f00 */
[----:B------:R-:W-:Y:S02]  /*1990*/  UISETP.NE.AND UP0, UPT, UR50, URZ, UPT ;  /* 0x000000ff3200728c */ /* 0x000fe4000bf05270 */
[----:B------:R-:W-:Y:S01]  /*19a0*/  ULEA UR10, UR47, UR52, 0x6 ;  /* 0x000000342f0a7291 */ /* 0x000fe2000f8e30ff */
[----:B------:R-:W-:Y:S01]  /*19b0*/  SHF.L.U32 R0, R0, 0x1f, RZ ;  /* 0x0000001f00007819 */ /* 0x000fe200000006ff */
[----:B------:R-:W-:Y:S01]  /*19c0*/  UMOV UR24, URZ ;  /* 0x000000ff00187c82 */ /* 0x000fe20008000000 */
[----:B------:R-:W-:Y:S01]  /*19d0*/  UMOV UR13, URZ ;  /* 0x000000ff000d7c82 */ /* 0x000fe20008000000 */
[----:B------:R-:W-:Y:S01]  /*19e0*/  UMOV UR12, URZ ;  /* 0x000000ff000c7c82 */ /* 0x000fe20008000000 */
[----:B-1----:R-:W-:-:S04]  /*19f0*/  ULEA UR25, UR25, UR4, 0x18 ;  /* 0x0000000419197291 */ /* 0x002fc8000f8ec0ff */
[----:B------:R-:W-:-:S09]  /*1a00*/  ULEA UR4, UR26, UR25, 0x3 ;  /* 0x000000191a047291 */ /* 0x000fd2000f8e18ff */
[----:B------:R1:W2:Y:S01]  /*1a10*/  SYNCS.PHASECHK.TRANS64.TRYWAIT P0, [UR4+0xa0], R0 ;  /* 0x0000a000ff0075a7 */ /* 0x0002a20008001104 */
[----:B------:R-:W-:-:S04]  /*1a20*/  ULEA.HI UR4, UR45, UR45, URZ, 0x1 ;  /* 0x0000002d2d047291 */ /* 0x000fc8000f8f08ff */
[----:B------:R-:W-:-:S04]  /*1a30*/  USHF.L.U32 UR4, UR4, 0x7, URZ ;  /* 0x0000000704047899 */ /* 0x000fc800080006ff */
[----:B------:R-:W-:-:S04]  /*1a40*/  ULOP3.LUT UR4, UR4, 0xffffff00, URZ, 0xc0, !UPT ;  /* 0xffffff0004047892 */ /* 0x000fc8000f8ec0ff */
[----:B------:R-:W-:Y:S01]  /*1a50*/  ULOP3.LUT UR35, UR4, 0x80, UR53, 0xf8, !UPT ;  /* 0x0000008004237892 */ /* 0x000fe2000f8ef835 */
[----:B------:R-:W-:Y:S11]  /*1a60*/  BRA.U !UP0, `(.L_x_23) ;  /* 0x0000000508607547 */ /* 0x000ff6000b800000 */
[----:B------:R-:W3:Y:S01]  /*1a70*/  LDCU.128 UR16, c[0x0][0x480] ;  /* 0x00009000ff1077ac */ /* 0x000ee20008000c00 */
[----:B------:R-:W4:Y:S01]  /*1a80*/  LDCU.64 UR20, c[0x0][0x490] ;  /* 0x00009200ff1477ac */ /* 0x000f220008000a00 */
[----:B------:R-:W1:Y:S01]  /*1a90*/  LDCU.64 UR12, c[0x0][0x4b0] ;  /* 0x00009600ff0c77ac */ /* 0x000e620008000a00 */
[----:B------:R-:W1:Y:S01]  /*1aa0*/  LDCU.64 UR8, c[0x0][0x4d0] ;  /* 0x00009a00ff0877ac */ /* 0x000e620008000a00 */
[----:B------:R-:W1:Y:S01]  /*1ab0*/  LDCU UR43, c[0x0][0x390] ;  /* 0x00007200ff2b77ac */ /* 0x000e620008000800 */
[----:B---3--:R-:W-:Y:S02]  /*1ac0*/  UIMAD.WIDE.U32 UR4, UR35, UR17, URZ ;  /* 0x00000011230472a5 */ /* 0x008fe4000f8e00ff */
[----:B------:R-:W-:Y:S01]  /*1ad0*/  UISETP.NE.AND UP0, UPT, UR16, 0x1, UPT ;  /* 0x000000011000788c */ /* 0x000fe2000bf05270 */
[----:B------:R-:W3:Y:S04]  /*1ae0*/  LDCU UR44, c[0x0][0x38c] ;  /* 0x00007180ff2c77ac */ /* 0x000ee80008000800 */
[----:B------:R-:W-:Y:S01]  /*1af0*/  UMOV UR4, UR5 ;  /* 0x0000000500047c82 */ /* 0x000fe20008000000 */
[----:B------:R-:W1:Y:S01]  /*1b00*/  LDCU.64 UR14, c[0x0][0x4b8] ;  /* 0x00009700ff0e77ac */ /* 0x000e620008000a00 */
[----:B------:R-:W-:-:S02]  /*1b10*/  USHF.R.U32.HI UR6, URZ, UR18, UR4 ;  /* 0x00000012ff067299 */ /* 0x000fc40008011604 */
[----:B------:R-:W-:Y:S02]  /*1b20*/  UIADD3 UR34, UPT, UPT, UR51, UR27, URZ ;  /* 0x0000001b33227290 */ /* 0x000fe4000fffe0ff */
[----:B------:R-:W-:Y:S02]  /*1b30*/  USEL UR6, UR35, UR6, !UP0 ;  /* 0x0000000623067287 */ /* 0x000fe4000c000000 */
[----:B------:R-:W-:Y:S02]  /*1b40*/  UISETP.NE.AND UP0, UPT, UR19, 0x1, UPT ;  /* 0x000000011300788c */ /* 0x000fe4000bf05270 */
[----:B----4-:R-:W-:Y:S02]  /*1b50*/  UIMAD.WIDE.U32 UR4, UR6, UR20, URZ ;  /* 0x00000014060472a5 */ /* 0x010fe4000f8e00ff */
[----:B------:R-:W-:Y:S01]  /*1b60*/  UIADD3 UR7, UPT, UPT, -UR6, URZ, URZ ;  /* 0x000000ff06077290 */ /* 0x000fe2000fffe1ff */
[----:B------:R-:W-:-:S03]  /*1b70*/  UMOV UR24, URZ ;  /* 0x000000ff00187c82 */ /* 0x000fc60008000000 */
[----:B------:R-:W-:Y:S01]  /*1b80*/  UIMAD UR7, UR16, UR7, UR35 ;  /* 0x00000007100772a4 */ /* 0x000fe2000f8e0223 */
[----:B------:R-:W-:Y:S02]  /*1b90*/  UMOV UR4, UR5 ;  /* 0x0000000500047c82 */ /* 0x000fe40008000000 */
[----:B------:R-:W-:Y:S02]  /*1ba0*/  USHF.R.U32.HI UR21, URZ, UR21, UR4 ;  /* 0x00000015ff157299 */ /* 0x000fe40008011604 */
[----:B------:R-:W4:Y:S02]  /*1bb0*/  LDCU.64 UR4, c[0x0][0x4d8] ;  /* 0x00009b00ff0477ac */ /* 0x000f240008000a00 */
[----:B------:R-:W-:-:S04]  /*1bc0*/  USEL UR21, UR6, UR21, !UP0 ;  /* 0x0000001506157287 */ /* 0x000fc8000c000000 */
[----:B------:R-:W-:-:S04]  /*1bd0*/  UIADD3 UR20, UPT, UPT, -UR21, URZ, URZ ;  /* 0x000000ff15147290 */ /* 0x000fc8000fffe1ff */
[----:B------:R-:W-:Y:S02]  /*1be0*/  UIMAD UR20, UR19, UR20, UR6 ;  /* 0x00000014131472a4 */ /* 0x000fe4000f8e0206 */
[----:B-1----:R-:W-:Y:S02]  /*1bf0*/  UIMAD UR19, UR7, UR12, UR8 ;  /* 0x0000000c071372a4 */ /* 0x002fe4000f8e0208 */
[----:B------:R-:W-:Y:S01]  /*1c00*/  UIMAD UR20, UR20, UR13, UR9 ;  /* 0x0000000d141472a4 */ /* 0x000fe2000f8e0209 */
[----:B------:R-:W-:Y:S01]  /*1c10*/  UMOV UR6, UR26 ;  /* 0x0000001a00067c82 */ /* 0x000fe20008000000 */
[----:B------:R-:W-:Y:S01]  /*1c20*/  UMOV UR12, URZ ;  /* 0x000000ff000c7c82 */ /* 0x000fe20008000000 */
[----:B---3--:R-:W-:-:S09]  /*1c30*/  UMOV UR13, URZ ;  /* 0x000000ff000d7c82 */ /* 0x008fd20008000000 */
.L_x_29:
[----:B------:R-:W-:Y:S01]  /*1c40*/  @!P3 MOV R3, 0x5000 ;  /* 0x000050000003b802 */ /* 0x000fe20000000f00 */
[----:B------:R-:W-:Y:S01]  /*1c50*/  ULEA UR17, UR6, UR25, 0x3 ;  /* 0x0000001906117291 */ /* 0x000fe2000f8e18ff */
[----:B-12---:R-:W-:Y:S11]  /*1c60*/  @P0 BRA `(.L_x_24) ;  /* 0x0000000000100947 */ /* 0x006ff60003800000 */
[----:B------:R-:W-:Y:S04]  /*1c70*/  MOV R0, UR23 ;  /* 0x0000001700007c02 */ /* 0x000fe80008000f00 */
[----:B------:R-:W-:Y:S04]  /*1c80*/  SHF.L.U32 R5, R0, 0x1f, RZ ;  /* 0x0000001f00057819 */ /* 0x000fe800000006ff */
[----:B------:R-:W1:Y:S02]  /*1c90*/  SYNCS.PHASECHK.TRANS64.TRYWAIT P0, [UR17+0xa0], R5 ;  /* 0x0000a005ff0075a7 */ /* 0x000e640008001111 */
[----:B-1----:R-:W-:Y:S05]  /*1ca0*/  @!P0 BRA `(.L_x_25) ;  /* 0x0000006400688947 */ /* 0x002fea0003800000 */
.L_x_24:
[----:B------:R2:W-:Y:S01]  /*1cb0*/  @!P3 SYNCS.ARRIVE.TRANS64 RZ, [UR17], R3 ;  /* 0x00000003ffffb9a7 */ /* 0x0005e20008000011 */
[----:B------:R-:W-:Y:S04]  /*1cc0*/  ULOP3.LUT UR7, UR33, 0x2, URZ, 0xfc, !UPT ;  /* 0x0000000221077892 */ /* 0x000fe8000f8efcff */
[----:B------:R-:W-:Y:S09]  /*1cd0*/  UISETP.NE.AND UP0, UPT, UR7, 0x2, UPT ;  /* 0x000000020700788c */ /* 0x000ff2000bf05270 */
[----:B------:R-:W-:Y:S05]  /*1ce0*/  BRA.U UP0, `(.L_x_26) ;  /* 0x0000000100047547 */ /* 0x000fea000b800000 */
[----:B----4-:R-:W-:Y:S05]  /*1cf0*/  BPT.TRAP 0x1 ;  /* 0x000000040000795c */ /* 0x010fea0000300000 */
.L_x_26:
[----:B------:R-:W-:Y:S04]  /*1d00*/  BSSY.RECONVERGENT B0, `(.L_x_27) ;  /* 0x0000003000007945 */ /* 0x000fe80003800200 */
[----:B------:R-:W-:Y:S05]  /*1d10*/  @P2 BRA `(.L_x_28) ;  /* 0x0000000000042947 */ /* 0x000fea0003800000 */
[----:B----4-:R-:W-:Y:S05]  /*1d20*/  BPT.TRAP 0x1 ;  /* 0x000000040000795c */ /* 0x010fea0000300000 */
.L_x_28:
[----:B----4-:R-:W-:Y:S05]  /*1d30*/  BSYNC.RECONVERGENT B0 ;  /* 0x0000000000007941 */ /* 0x010fea0003800200 */
.L_x_27:
[----:B------:R-:W-:Y:S02]  /*1d40*/  UIADD3 UR7, UPT, UPT, UR6, 0x1, URZ ;  /* 0x0000000106077890 */ /* 0x000fe4000fffe0ff */
[----:B------:R-:W-:Y:S02]  /*1d50*/  ULEA UR16, UR6, UR25, 0xd ;  /* 0x0000001906107291 */ /* 0x000fe4000f8e68ff */
[----:B------:R-:W-:Y:S02]  /*1d60*/  UISETP.NE.AND UP0, UPT, UR7, 0x14, UPT ;  /* 0x000000140700788c */ /* 0x000fe4000bf05270 */
[----:B------:R-:W-:Y:S02]  /*1d70*/  UIADD3 UR30, UP1, UPT, UR36, 0x80, URZ ;  /* 0x00000080241e7890 */ /* 0x000fe4000ff3e0ff */
[----:B------:R-:W-:Y:S02]  /*1d80*/  USEL UR8, URZ, 0x1, UP0 ;  /* 0x00000001ff087887 */ /* 0x000fe40008000000 */
[----:B------:R-:W-:Y:S02]  /*1d90*/  USEL UR26, UR7, URZ, UP0 ;  /* 0x000000ff071a7287 */ /* 0x000fe40008000000 */
[----:B------:R-:W-:Y:S02]  /*1da0*/  ULOP3.LUT UR23, UR23, UR8, URZ, 0x3c, !UPT ;  /* 0x0000000817177292 */ /* 0x000fe4000f8e3cff */
[----:B------:R-:W-:Y:S02]  /*1db0*/  ULEA UR7, UR26, UR25, 0x3 ;  /* 0x000000191a077291 */ /* 0x000fe4000f8e18ff */
[----:B------:R-:W-:Y:S02]  /*1dc0*/  ULEA UR8, UR6, UR25, 0xb ;  /* 0x0000001906087291 */ /* 0x000fe4000f8e58ff */
[----:B------:R-:W-:Y:S01]  /*1dd0*/  ULOP3.LUT UR17, UR17, 0xfefffff8, URZ, 0xc0, !UPT ;  /* 0xfefffff811117892 */ /* 0x000fe2000f8ec0ff */
[----:B-1----:R-:W-:Y:S01]  /*1de0*/  MOV R0, UR23 ;  /* 0x0000001700007c02 */ /* 0x002fe20008000f00 */
[----:B------:R-:W-:Y:S02]  /*1df0*/  USHF.L.U32 UR18, UR24, 0x6, URZ ;  /* 0x0000000618127899 */ /* 0x000fe400080006ff */
[----:B------:R-:W-:Y:S01]  /*1e00*/  UIADD3.X UR31, UPT, UPT, URZ, UR37, URZ, UP1, !UPT ;  /* 0x00000025ff1f7290 */ /* 0x000fe20008ffe4ff */
[----:B--2---:R-:W-:Y:S01]  /*1e10*/  SHF.L.U32 R3, R0, 0x1f, RZ ;  /* 0x0000001f00037819 */ /* 0x004fe200000006ff */
[----:B------:R-:W-:Y:S02]  /*1e20*/  UIADD3 UR16, UPT, UPT, UR16, 0x4400, URZ ;  /* 0x0000440010107890 */ /* 0x000fe4000fffe0ff */
[----:B------:R-:W-:Y:S01]  /*1e30*/  UIADD3 UR28, UP0, UPT, UR36, 0x180, URZ ;  /* 0x00000180241c7890 */ /* 0x000fe2000ff1e0ff */
[----:B------:R3:W1:Y:S01]  /*1e40*/  SYNCS.PHASECHK.TRANS64.TRYWAIT P0, [UR7+0xa0], R3 ;  /* 0x0000a003ff0075a7 */ /* 0x0006620008001107 */
[----:B------:R-:W-:Y:S02]  /*1e50*/  UIMAD UR7, UR12, UR14, UR4 ;  /* 0x0000000e0c0772a4 */ /* 0x000fe4000f8e0204 */
[----:B------:R-:W-:Y:S02]  /*1e60*/  UIMAD UR6, UR13, UR15, UR5 ;  /* 0x0000000f0d0672a4 */ /* 0x000fe4000f8e0205 */
[----:B------:R-:W-:Y:S02]  /*1e70*/  UIADD3.X UR29, UPT, UPT, URZ, UR37, URZ, UP0, !UPT ;  /* 0x00000025ff1d7290 */ /* 0x000fe400087fe4ff */
[----:B------:R-:W-:Y:S02]  /*1e80*/  UPRMT UR6, UR7, 0x40, UR6 ;  /* 0x0000004007067896 */ /* 0x000fe40008000006 */
[----:B------:R-:W-:Y:S02]  /*1e90*/  UIADD3 UR8, UPT, UPT, UR8, 0x2c400, URZ ;  /* 0x0002c40008087890 */ /* 0x000fe4000fffe0ff */
[----:B------:R-:W-:Y:S02]  /*1ea0*/  UPRMT UR6, UR6, 0x5410, URZ ;  /* 0x0000541006067896 */ /* 0x000fe400080000ff */
[----:B------:R-:W-:Y:S02]  /*1eb0*/  UIADD3 UR32, UPT, UPT, UR12, 0x1, URZ ;  /* 0x000000010c207890 */ /* 0x000fe4000fffe0ff */
[----:B------:R-:W-:Y:S02]  /*1ec0*/  UIADD3 UR22, UPT, UPT, UR13, 0x1, URZ ;  /* 0x000000010d167890 */ /* 0x000fe4000fffe0ff */
[----:B------:R-:W-:Y:S02]  /*1ed0*/  UISETP.NE.AND UP2, UPT, UR32, UR44, UPT ;  /* 0x0000002c2000728c */ /* 0x000fe4000bf45270 */
[----:B------:R-:W-:Y:S02]  /*1ee0*/  UIADD3 UR27, UPT, UPT, UR27, 0x1, URZ ;  /* 0x000000011b1b7890 */ /* 0x000fe4000fffe0ff */
[----:B------:R-:W-:Y:S01]  /*1ef0*/  UIADD3 UR7, UPT, UPT, UR24, 0x1, URZ ;  /* 0x0000000118077890 */ /* 0x000fe2000fffe0ff */
[----:B------:R-:W-:Y:S01]  /*1f00*/  UMOV UR40, 0x0 ;  /* 0x0000000000287882 */ /* 0x000fe20000000000 */
[----:B------:R-:W-:Y:S01]  /*1f10*/  UMOV UR41, 0x10000000 ;  /* 0x1000000000297882 */ /* 0x000fe20000000000 */
[----:B------:R-:W-:Y:S01]  /*1f20*/  UMOV UR9, UR17 ;  /* 0x0000001100097c82 */ /* 0x000fe20008000000 */
[----:B------:R2:W-:Y:S01]  /*1f30*/  UTMALDG.4D.IM2COL.2CTA [UR16], [UR30], UR6, desc[UR40] ;  /* 0x000028101e0073b4 */ /* 0x0005e20008259006 */
[----:B------:R-:W-:Y:S02]  /*1f40*/  UMOV UR11, UR18 ;  /* 0x00000012000b7c82 */ /* 0x000fe40008000000 */
[----:B------:R-:W-:Y:S04]  /*1f50*/  @UP2 UIADD3 UR22, UPT, UPT, UR13, URZ, URZ ;  /* 0x000000ff0d162290 */ /* 0x000fe8000fffe0ff */
[----:B------:R-:W-:Y:S01]  /*1f60*/  UISETP.NE.AND UP0, UPT, UR22, UR43, UPT ;  /* 0x0000002b1600728c */ /* 0x000fe2000bf05270 */
[----:B------:R4:W-:Y:S10]  /*1f70*/  UTMALDG.4D.2CTA [UR8], [UR28], desc[UR40] ;  /* 0x000028081c0075b4 */ /* 0x0009f40008219000 */
[----:B------:R-:W-:Y:S07]  /*1f80*/  @UP0 UIADD3 UR7, UPT, UPT, UR24, URZ, URZ ;  /* 0x000000ff18070290 */ /* 0x000fee000fffe0ff */
[----:B------:R-:W-:Y:S01]  /*1f90*/  UMOV UR24, UR7 ;  /* 0x0000000700187c82 */ /* 0x000fe20008000000 */
[----:B--2---:R-:W-:Y:S01]  /*1fa0*/  UMOV UR6, UR26 ;  /* 0x0000001a00067c82 */ /* 0x004fe20008000000 */
[----:B----4-:R-:W-:Y:S02]  /*1fb0*/  USEL UR13, UR22, URZ, UP0 ;  /* 0x000000ff160d7287 */ /* 0x010fe40008000000 */
[----:B------:R-:W-:Y:S02]  /*1fc0*/  UISETP.NE.AND UP0, UPT, UR27, UR34, UPT ;  /* 0x000000221b00728c */ /* 0x000fe4000bf05270 */
[----:B------:R-:W-:Y:S07]  /*1fd0*/  USEL UR12, UR32, URZ, UP2 ;  /* 0x000000ff200c7287 */ /* 0x000fee0009000000 */
[----:B---3--:R-:W-:Y:S05]  /*1fe0*/  BRA.U UP0, `(.L_x_29) ;  /* 0xfffffffd00147547 */ /* 0x008fea000b83ffff */
.L_x_23:
[----:B------:R-:W-:Y:S01]  /*1ff0*/  ULEA UR4, UR26, UR25, 0x3 ;  /* 0x000000191a047291 */ /* 0x000fe2000f8e18ff */
[----:B-1----:R-:W-:Y:S01]  /*2000*/  MOV R0, UR23 ;  /* 0x0000001700007c02 */ /* 0x002fe20008000f00 */
[----:B------:R-:W-:Y:S01]  /*2010*/  @!P1 SYNCS.ARRIVE.TRANS64.A1T0 RZ, [UR25+0x158], RZ ;  /* 0x000158ffffff99a7 */ /* 0x000fe20008100019 */
[----:B------:R-:W-:Y:S02]  /*2020*/  UISETP.GE.AND UP0, UPT, UR46, 0x1, UPT ;  /* 0x000000012e00788c */ /* 0x000fe4000bf06270 */
[----:B------:R-:W-:-:S04]  /*2030*/  SHF.L.U32 R0, R0, 0x1f, RZ ;  /* 0x0000001f00007819 */ /* 0x000fc800000006ff */
[----:B--2---:R1:W2:Y:S03]  /*2040*/  SYNCS.PHASECHK.TRANS64.TRYWAIT P0, [UR4+0xa0], R0 ;  /* 0x0000a000ff0075a7 */ /* 0x0042a60008001104 */
[----:B------:R-:W-:Y:S05]  /*2050*/  BRA.U !UP0, `(.L_x_30) ;  /* 0x00000005085c7547 */ /* 0x000fea000b800000 */
        /* <DEDUP_REMOVED lines=16> */
[----:B------:R-:W-:-:S03]  /*2160*/  UMOV UR32, UR46 ;  /* 0x0000002e00207c82 */ /* 0x000fc60008000000 */
        /* <DEDUP_REMOVED lines=9> */
[----:B---3--:R-:W-:-:S11]  /*2200*/  UMOV UR6, UR26 ;  /* 0x0000001a00067c82 */ /* 0x008fd60008000000 */
.L_x_36:
[----:B------:R-:W-:Y:S01]  /*2210*/  @!P3 MOV R3, 0x5000 ;  /* 0x000050000003b802 */ /* 0x000fe20000000f00 */
[----:B------:R-:W-:Y:S01]  /*2220*/  ULEA UR17, UR6, UR25, 0x3 ;  /* 0x0000001906117291 */ /* 0x000fe2000f8e18ff */
[----:B-12---:R-:W-:Y:S11]  /*2230*/  @P0 BRA `(.L_x_31) ;  /* 0x0000000000100947 */ /* 0x006ff60003800000 */
[----:B------:R-:W-:Y:S04]  /*2240*/  MOV R0, UR23 ;  /* 0x0000001700007c02 */ /* 0x000fe80008000f00 */
[----:B------:R-:W-:Y:S04]  /*2250*/  SHF.L.U32 R5, R0, 0x1f, RZ ;  /* 0x0000001f00057819 */ /* 0x000fe800000006ff */
[----:B------:R-:W1:Y:S02]  /*2260*/  SYNCS.PHASECHK.TRANS64.TRYWAIT P0, [UR17+0xa0], R5 ;  /* 0x0000a005ff0075a7 */ /* 0x000e640008001111 */
[----:B-1----:R-:W-:Y:S05]  /*2270*/  @!P0 BRA `(.L_x_32) ;  /* 0x00000060000c8947 */ /* 0x002fea0003800000 */
.L_x_31:
[----:B------:R2:W-:Y:S01]  /*2280*/  @!P3 SYNCS.ARRIVE.TRANS64 RZ, [UR17], R3 ;  /* 0x00000003ffffb9a7 */ /* 0x0005e20008000011 */
[----:B------:R-:W-:Y:S04]  /*2290*/  ULOP3.LUT UR7, UR33, 0x2, URZ, 0xfc, !UPT ;  /* 0x0000000221077892 */ /* 0x000fe8000f8efcff */
[----:B------:R-:W-:Y:S09]  /*22a0*/  UISETP.NE.AND UP0, UPT, UR7, 0x2, UPT ;  /* 0x000000020700788c */ /* 0x000ff2000bf05270 */
[----:B------:R-:W-:Y:S05]  /*22b0*/  BRA.U UP0, `(.L_x_33) ;  /* 0x0000000100047547 */ /* 0x000fea000b800000 */
[----:B----4-:R-:W-:Y:S05]  /*22c0*/  BPT.TRAP 0x1 ;  /* 0x000000040000795c */ /* 0x010fea0000300000 */
.L_x_33:
[----:B------:R-:W-:Y:S04]  /*22d0*/  BSSY.RECONVERGENT B0, `(.L_x_34) ;  /* 0x0000003000007945 */ /* 0x000fe80003800200 */
[----:B------:R-:W-:Y:S05]  /*22e0*/  @P2 BRA `(.L_x_35) ;  /* 0x0000000000042947 */ /* 0x000fea0003800000 */
[----:B----4-:R-:W-:Y:S05]  /*22f0*/  BPT.TRAP 0x1 ;  /* 0x000000040000795c */ /* 0x010fea0000300000 */
.L_x_35:
[----:B----4-:R-:W-:Y:S05]  /*2300*/  BSYNC.RECONVERGENT B0 ;  /* 0x0000000000007941 */ /* 0x010fea0003800200 */
.L_x_34:
        /* <DEDUP_REMOVED lines=26> */
[----:B------:R-:W-:Y:S01]  /*24b0*/  UIADD3 UR7, UPT, UPT, UR24, 0x1, URZ ;  /* 0x0000000118077890 */ /* 0x000fe2000fffe0ff */
[----:B------:R-:W-:Y:S01]  /*24c0*/  UMOV UR40, 0x0 ;  /* 0x0000000000287882 */ /* 0x000fe20000000000 */
[----:B------:R-:W-:Y:S01]  /*24d0*/  UMOV UR41, 0x10000000 ;  /* 0x1000000000297882 */ /* 0x000fe20000000000 */
[----:B------:R-:W-:Y:S01]  /*24e0*/  UMOV UR9, UR17 ;  /* 0x0000001100097c82 */ /* 0x000fe20008000000 */
[----:B------:R2:W-:Y:S01]  /*24f0*/  UTMALDG.4D.IM2COL.2CTA [UR16], [UR30], UR6, desc[UR40] ;  /* 0x000028101e0073b4 */ /* 0x0005e20008259006 */
[----:B------:R-:W-:Y:S04]  /*2500*/  UMOV UR11, UR18 ;  /* 0x00000012000b7c82 */ /* 0x000fe80008000000 */
[----:B------:R-:W-:Y:S04]  /*2510*/  @UP2 UIADD3 UR22, UPT, UPT, UR13, URZ, URZ ;  /* 0x000000ff0d162290 */ /* 0x000fe8000fffe0ff */
[----:B------:R-:W-:Y:S01]  /*2520*/  UISETP.NE.AND UP0, UPT, UR22, UR43, UPT ;  /* 0x0000002b1600728c */ /* 0x000fe2000bf05270 */
[----:B------:R4:W-:Y:S10]  /*2530*/  UTMALDG.4D.2CTA [UR8], [UR28], desc[UR40] ;  /* 0x000028081c0075b4 */ /* 0x0009f40008219000 */
[----:B------:R-:W-:Y:S07]  /*2540*/  @UP0 UIADD3 UR7, UPT, UPT, UR24, URZ, URZ ;  /* 0x000000ff18070290 */ /* 0x000fee000fffe0ff */
[----:B------:R-:W-:Y:S01]  /*2550*/  UMOV UR24, UR7 ;  /* 0x0000000700187c82 */ /* 0x000fe20008000000 */
[----:B--2---:R-:W-:Y:S02]  /*2560*/  UIADD3 UR6, UPT, UPT, UR32, -0x1, URZ ;  /* 0xffffffff20067890 */ /* 0x004fe4000fffe0ff */
[----:B----4-:R-:W-:Y:S02]  /*2570*/  USEL UR13, UR22, URZ, UP0 ;  /* 0x000000ff160d7287 */ /* 0x010fe40008000000 */
[----:B------:R-:W-:Y:S02]  /*2580*/  UISETP.GT.U32.AND UP0, UPT, UR32, 0x1, UPT ;  /* 0x000000012000788c */ /* 0x000fe4000bf04070 */
[----:B------:R-:W-:Y:S01]  /*2590*/  USEL UR12, UR27, URZ, UP2 ;  /* 0x000000ff1b0c7287 */ /* 0x000fe20009000000 */
[----:B------:R-:W-:Y:S01]  /*25a0*/  UMOV UR32, UR6 ;  /* 0x0000000600207c82 */ /* 0x000fe20008000000 */
[----:B------:R-:W-:Y:S05]  /*25b0*/  UMOV UR6, UR26 ;  /* 0x0000001a00067c82 */ /* 0x000fea0008000000 */
[----:B---3--:R-:W-:Y:S05]  /*25c0*/  BRA.U UP0, `(.L_x_36) ;  /* 0xfffffffd00107547 */ /* 0x008fea000b83ffff */
.L_x_30:
[----:B------:R-:W-:Y:S01]  /*25d0*/  SHF.L.U32 R3, R2, 0x1f, RZ ;  /* 0x0000001f02037819 */ /* 0x000fe200000006ff */
[----:B------:R-:W-:-:S03]  /*25e0*/  NOP ;  /* 0x0000000000007918 */ /* 0x000fc60000000000 */
[----:B-12---:R-:W1:Y:S02]  /*25f0*/  SYNCS.PHASECHK.TRANS64.TRYWAIT P0, [UR25+0x160], R3 ;  /* 0x00016003ff0075a7 */ /* 0x006e640008001119 */
[----:B-1----:R-:W-:Y:S05]  /*2600*/  @!P0 BRA `(.L_x_37) ;  /* 0x0000005c00408947 */ /* 0x002fea0003800000 */
.L_x_126:
[----:B------:R-:W2:Y:S01]  /*2610*/  LDS.128 R4, [UR25+0x1a0] ;  /* 0x0001a019ff047984 */ /* 0x000ea20008000c00 */
[----:B------:R-:W-:Y:S02]  /*2620*/  UIADD3 UR4, UPT, UPT, UR25, 0x168, URZ ;  /* 0x0000016819047890 */ /* 0x000fe4000fffe0ff */
[----:B------:R-:W-:Y:S01]  /*2630*/  UISETP.GE.AND UP0, UPT, UR39, 0x1, UPT ;  /* 0x000000012700788c */ /* 0x000fe2000bf06270 */
[----:B------:R-:W-:Y:S01]  /*2640*/  @!PT LDS RZ, [RZ] ;  /* 0x00000000fffff984 */ /* 0x000fe20000000800 */
[----:B------:R-:W-:Y:S01]  /*2650*/  @!PT LDS RZ, [RZ] ;  /* 0x00000000fffff984 */ /* 0x000fe20000000800 */
[----:B------:R-:W-:Y:S01]  /*2660*/  @!PT LDS RZ, [RZ] ;  /* 0x00000000fffff984 */ /* 0x000fe20000000800 */
[----:B------:R-:W-:Y:S01]  /*2670*/  @!PT LDS RZ, [RZ] ;  /* 0x00000000fffff984 */ /* 0x000fe20000000800 */
[----:B------:R3:W-:Y:S06]  /*2680*/  MEMBAR.ALL.CTA ;  /* 0x0000000000007992 */ /* 0x0007ec0000008000 */
[----:B---3--:R-:W3:Y:S01]  /*2690*/  FENCE.VIEW.ASYNC.S ;  /* 0x00000000000073c6 */ /* 0x008ee20000000000 */
[----:B------:R-:W-:-:S09]  /*26a0*/  UPRMT UR4, URZ, 0x654, UR4 ;  /* 0x00000654ff047896 */ /* 0x000fd20008000004 */
[----:B---3--:R-:W-:Y:S01]  /*26b0*/  SYNCS.ARRIVE.TRANS64.RED.A1T0 RZ, [UR4], RZ ;  /* 0x000000ffffff79a7 */ /* 0x008fe20008100404 */
[----:B--2---:R-:W-:-:S13]  /*26c0*/  LOP3.LUT P0, RZ, R6, 0x1, RZ, 0xc0, !PT ;  /* 0x0000000106ff7812 */ /* 0x004fda000780c0ff */
[----:B------:R-:W-:Y:S01]  /*26d0*/  VOTEU.ANY UP1, P0 ;  /* 0x0000000000ff7886 */ /* 0x000fe20000020100 */
[----:B------:R-:W-:-:S13]  /*26e0*/  PLOP3.LUT P0, PT, PT, PT, UP1, 0x80, 0x8 ;  /* 0x000000000008781c */ /* 0x000fda0003f0f018 */
[----:B-1----:R-:W-:Y:S02]  /*26f0*/  @P0 MOV R0, R4 ;  /* 0x0000000400000202 */ /* 0x002fe40000000f00 */
[----:B------:R-:W-:Y:S02]  /*2700*/  @P0 LOP3.LUT R4, R5, 0xffff, RZ, 0xc0, !PT ;  /* 0x0000ffff05040812 */ /* 0x000fe400078ec0ff */
[----:B------:R-:W-:Y:S02]  /*2710*/  @P0 R2UR UR6, R0 ;  /* 0x00000000000602ca */ /* 0x000fe400000e0000 */
[----:B------:R-:W-:-:S11]  /*2720*/  @P0 R2UR UR5, R4 ;  /* 0x00000000040502ca */ /* 0x000fd600000e0000 */
[----:B------:R-:W-:Y:S02]  /*2730*/  @UP1 UMOV UR42, UR6 ;  /* 0x00000006002a1c82 */ /* 0x000fe40008000000 */
[----:B------:R-:W-:Y:S01]  /*2740*/  @UP1 UMOV UR38, UR5 ;  /* 0x0000000500261c82 */ /* 0x000fe20008000000 */
[----:B------:R-:W-:Y:S05]  /*2750*/  BRA.U !UP0, `(.L_x_38) ;  /* 0x0000000108d47547 */ /* 0x000fea000b800000 */
[----:B------:R-:W1:Y:S01]  /*2760*/  LDCU.128 UR16, c[0x0][0xb10] ;  /* 0x00016200ff1077ac */ /* 0x000e620008000c00 */
[----:B------:R-:W2:Y:S01]  /*2770*/  LDCU UR21, c[0x0][0xb20] ;  /* 0x00016400ff1577ac */ /* 0x000ea20008000800 */
[----:B------:R-:W3:Y:S01]  /*2780*/  LDCU UR20, c[0x0][0xb0c] ;  /* 0x00016180ff1477ac */ /* 0x000ee20008000800 */
[----:B------:R-:W4:Y:S01]  /*2790*/  LDCU.64 UR8, c[0x0][0xb28] ;  /* 0x00016500ff0877ac */ /* 0x000f220008000a00 */
[----:B------:R-:W-:Y:S02]  /*27a0*/  UISETP.NE.AND UP3, UPT, UR39, 0x1, UPT ;  /* 0x000000012700788c */ /* 0x000fe4000bf65270 */
[----:B-1----:R-:W-:Y:S02]  /*27b0*/  UIMAD.WIDE.U32 UR4, UR48, UR19, URZ ;  /* 0x00000013300472a5 */ /* 0x002fe4000f8e00ff */
[----:B------:R-:W-:Y:S02]  /*27c0*/  UIMAD.WIDE.U32 UR6, UR49, UR16, URZ ;  /* 0x00000010310672a5 */ /* 0x000fe4000f8e00ff */
[----:B------:R-:W-:-:S02]  /*27d0*/  UISETP.NE.AND UP0, UPT, UR18, 0x1, UPT ;  /* 0x000000011200788c */ /* 0x000fc4000bf05270 */
[----:B------:R-:W-:Y:S01]  /*27e0*/  UIMAD.WIDE.U32 UR14, UR38, UR19, URZ ;  /* 0x00000013260e72a5 */ /* 0x000fe2000f8e00ff */
[----:B------:R-:W-:Y:S01]  /*27f0*/  UMOV UR4, UR5 ;  /* 0x0000000500047c82 */ /* 0x000fe20008000000 */
[----:B---3--:R-:W-:Y:S02]  /*2800*/  UISETP.NE.AND UP2, UPT, UR20, 0x1, UPT ;  /* 0x000000011400788c */ /* 0x008fe4000bf45270 */
[----:B--2---:R-:W-:Y:S02]  /*2810*/  USHF.R.U32.HI UR5, URZ, UR21, UR4 ;  /* 0x00000015ff057299 */ /* 0x004fe40008011604 */
[----:B------:R-:W-:Y:S01]  /*2820*/  UIMAD.WIDE.U32 UR12, UR42, UR16, URZ ;  /* 0x000000102a0c72a5 */ /* 0x000fe2000f8e00ff */
[----:B------:R-:W-:Y:S01]  /*2830*/  UMOV UR4, UR7 ;  /* 0x0000000700047c82 */ /* 0x000fe20008000000 */
[----:B------:R-:W-:Y:S02]  /*2840*/  USEL UR5, UR48, UR5, !UP0 ;  /* 0x0000000530057287 */ /* 0x000fe4000c000000 */
[----:B------:R-:W-:-:S02]  /*2850*/  USHF.R.U32.HI UR4, URZ, UR17, UR4 ;  /* 0x00000011ff047299 */ /* 0x000fc40008011604 */
[----:B----4-:R-:W-:Y:S02]  /*2860*/  UIMAD.WIDE.U32 UR10, UR5, UR8, URZ ;  /* 0x00000008050a72a5 */ /* 0x010fe4000f8e00ff */
[----:B------:R-:W-:Y:S01]  /*2870*/  USEL UR6, UR49, UR4, !UP2 ;  /* 0x0000000431067287 */ /* 0x000fe2000d000000 */
[----:B------:R-:W-:Y:S02]  /*2880*/  UMOV UR12, UR13 ;  /* 0x0000000d000c7c82 */ /* 0x000fe40008000000 */
[----:B------:R-:W-:Y:S01]  /*2890*/  UMOV UR4, UR15 ;  /* 0x0000000f00047c82 */ /* 0x000fe20008000000 */
[----:B------:R-:W-:Y:S01]  /*28a0*/  UIMAD.WIDE.U32 UR14, UR6, UR8, URZ ;  /* 0x00000008060e72a5 */ /* 0x000fe2000f8e00ff */
[----:B------:R-:W-:Y:S01]  /*28b0*/  UMOV UR10, UR11 ;  /* 0x0000000b000a7c82 */ /* 0x000fe20008000000 */
[----:B------:R-:W-:Y:S02]  /*28c0*/  USHF.R.U32.HI UR4, URZ, UR21, UR4 ;  /* 0x00000015ff047299 */ /* 0x000fe40008011604 */
[----:B------:R-:W-:-:S03]  /*28d0*/  @UP3 USHF.R.U32.HI UR5, URZ, UR9, UR10 ;  /* 0x00000009ff053299 */ /* 0x000fc6000801160a */
[----:B------:R-:W-:Y:S01]  /*28e0*/  UMOV UR14, UR15 ;  /* 0x0000000f000e7c82 */ /* 0x000fe20008000000 */
[----:B------:R-:W-:Y:S02]  /*28f0*/  USHF.R.U32.HI UR17, URZ, UR17, UR12 ;  /* 0x00000011ff117299 */ /* 0x000fe4000801160c */
[----:B------:R-:W-:Y:S02]  /*2900*/  USEL UR4, UR38, UR4, !UP0 ;  /* 0x0000000426047287 */ /* 0x000fe4000c000000 */
[----:B------:R-:W-:Y:S02]  /*2910*/  @UP3 USHF.R.U32.HI UR6, URZ, UR9, UR14 ;  /* 0x00000009ff063299 */ /* 0x000fe4000801160e */
[----:B------:R-:W-:Y:S02]  /*2920*/  UIMAD UR7, UR39, UR5, URZ ;  /* 0x00000005270772a4 */ /* 0x000fe4000f8e02ff */
[----:B------:R-:W-:Y:S02]  /*2930*/  USEL UR5, UR42, UR17, !UP2 ;  /* 0x000000112a057287 */ /* 0x000fe4000d000000 */
[----:B------:R-:W-:-:S02]  /*2940*/  UIMAD UR10, UR39, UR6, URZ ;  /* 0x00000006270a72a4 */ /* 0x000fc4000f8e02ff */
[----:B------:R-:W-:Y:S02]  /*2950*/  UISETP.GE.AND UP0, UPT, UR4, UR7, UPT ;  /* 0x000000070400728c */ /* 0x000fe4000bf06270 */
[----:B------:R-:W-:Y:S02]  /*2960*/  UIMAD.WIDE.U32 UR12, UR4, UR8, URZ ;  /* 0x00000008040c72a5 */ /* 0x000fe4000f8e00ff */
[----:B------:R-:W-:Y:S02]  /*2970*/  UISETP.GE.OR UP0, UPT, UR5, UR10, UP0 ;  /* 0x0000000a0500728c */ /* 0x000fe40008706670 */
[----:B------:R-:W-:Y:S02]  /*2980*/  UIMAD.WIDE.U32 UR10, UR5, UR8, URZ ;  /* 0x00000008050a72a5 */ /* 0x000fe4000f8e00ff */
[----:B------:R-:W-:Y:S01]  /*2990*/  UIADD3 UR12, UPT, UPT, -UR4, URZ, URZ ;  /* 0x000000ff040c7290 */ /* 0x000fe2000fffe1ff */
[----:B------:R-:W-:Y:S01]  /*29a0*/  UMOV UR8, UR13 ;  /* 0x0000000d00087c82 */ /* 0x000fe20008000000 */
[----:B------:R-:W-:-:S02]  /*29b0*/  UIADD3 UR10, UPT, UPT, -UR5, URZ, URZ ;  /* 0x000000ff050a7290 */ /* 0x000fc4000fffe1ff */
[----:B------:R-:W-:-:S03]  /*29c0*/  USHF.R.U32.HI UR8, URZ, UR9, UR8 ;  /* 0x00000009ff087299 */ /* 0x000fc60008011608 */
[----:B------:R-:W-:Y:S01]  /*29d0*/  @!UP0 UMOV UR7, UR11 ;  /* 0x0000000b00078c82 */ /* 0x000fe20008000000 */
[----:B------:R-:W-:Y:S02]  /*29e0*/  UIMAD UR12, UR18, UR12, UR38 ;  /* 0x0000000c120c72a4 */ /* 0x000fe4000f8e0226 */
[----:B------:R-:W-:Y:S02]  /*29f0*/  USEL UR8, UR4, UR8, !UP3 ;  /* 0x0000000804087287 */ /* 0x000fe4000d800000 */
[----:B------:R-:W-:Y:S02]  /*2a00*/  @!UP0 USHF.R.U32.HI UR7, URZ, UR9, UR7 ;  /* 0x00000009ff078299 */ /* 0x000fe40008011607 */
[----:B------:R-:W-:Y:S02]  /*2a10*/  UIADD3 UR9, UPT, UPT, -UR8, URZ, URZ ;  /* 0x000000ff08097290 */ /* 0x000fe4000fffe1ff */
[----:B------:R-:W-:Y:S02]  /*2a20*/  @!UP0 USEL UR7, UR5, UR7, !UP3 ;  /* 0x0000000705078287 */ /* 0x000fe4000d800000 */
[----:B------:R-:W-:-:S02]  /*2a30*/  UIMAD UR9, UR39, UR9, UR4 ;  /* 0x00000009270972a4 */ /* 0x000fc4000f8e0204 */
[----:B------:R-:W-:Y:S02]  /*2a40*/  @!UP0 UIADD3 UR8, UPT, UPT, UR8, -UR7, URZ ;  /* 0x8000000708088290 */ /* 0x000fe4000fffe0ff */
[----:B------:R-:W-:Y:S02]  /*2a50*/  @!UP0 UIMAD UR7, UR9, UR6, UR7 ;  /* 0x00000006090782a4 */ /* 0x000fe4000f8e0207 */
[----:B------:R-:W-:Y:S02]  /*2a60*/  @!UP0 UIMAD UR4, UR39, UR8, UR5 ;  /* 0x00000008270482a4 */ /* 0x000fe4000f8e0205 */
[----:B------:R-:W-:Y:S02]  /*2a70*/  UIMAD UR6, UR20, UR10, UR42 ;  /* 0x0000000a140672a4 */ /* 0x000fe4000f8e022a */
[----:B------:R-:W-:Y:S01]  /*2a80*/  UIMAD UR38, UR4, UR18, UR12 ;  /* 0x00000012042672a4 */ /* 0x000fe2000f8e020c */
[----:B------:R-:W-:Y:S02]  /*2a90*/  @!UP0 UMOV UR5, UR7 ;  /* 0x0000000700058c82 */ /* 0x000fe40008000000 */
[----:B------:R-:W-:-:S12]  /*2aa0*/  UIMAD UR42, UR5, UR20, UR6 ;  /* 0x00000014052a72a4 */ /* 0x000fd8000f8e0206 */
.L_x_38:
[----:B------:R-:W1:Y:S02]  /*2ab0*/  LDCU UR4, c[0x0][0xb30] ;  /* 0x00016600ff0477ac */ /* 0x000e640008000800 */
[----:B-1----:R-:W-:-:S09]  /*2ac0*/  UISETP.NE.AND UP0, UPT, UR4, 0x1, UPT ;  /* 0x000000010400788c */ /* 0x002fd2000bf05270 */
[----:B------:R-:W-:Y:S05]  /*2ad0*/  BRA.U UP0, `(.L_x_39) ;  /* 0x0000000100447547 */ /* 0x000fea000b800000 */
[----:B------:R-:W1:Y:S01]  /*2ae0*/  LDCU.128 UR8, c[0x0][0xb10] ;  /* 0x00016200ff0877ac */ /* 0x000e620008000c00 */
[----:B------:R-:W2:Y:S01]  /*2af0*/  LDCU UR12, c[0x0][0xb0c] ;  /* 0x00016180ff0c77ac */ /* 0x000ea20008000800 */
[----:B------:R-:W3:Y:S01]  /*2b00*/  LDCU UR13, c[0x0][0xb20] ;  /* 0x00016400ff0d77ac */ /* 0x000ee20008000800 */
[----:B-1----:R-:W-:Y:S02]  /*2b10*/  UIMAD.WIDE.U32 UR6, UR42, UR8, URZ ;  /* 0x000000082a0672a5 */ /* 0x002fe4000f8e00ff */
[----:B------:R-:W-:Y:S02]  /*2b20*/  UIMAD.WIDE.U32 UR4, UR38, UR11, URZ ;  /* 0x0000000b260472a5 */ /* 0x000fe4000f8e00ff */
[----:B--2---:R-:W-:Y:S02]  /*2b30*/  UISETP.NE.AND UP2, UPT, UR12, 0x1, UPT ;  /* 0x000000010c00788c */ /* 0x004fe4000bf45270 */
[----:B------:R-:W-:Y:S01]  /*2b40*/  UISETP.NE.AND UP0, UPT, UR10, 0x1, UPT ;  /* 0x000000010a00788c */ /* 0x000fe2000bf05270 */
[----:B------:R-:W-:-:S02]  /*2b50*/  UMOV UR6, UR7 ;  /* 0x0000000700067c82 */ /* 0x000fc40008000000 */
[----:B------:R-:W-:Y:S01]  /*2b60*/  UMOV UR4, UR5 ;  /* 0x0000000500047c82 */ /* 0x000fe20008000000 */
[----:B------:R-:W-:Y:S02]  /*2b70*/  USHF.R.U32.HI UR6, URZ, UR9, UR6 ;  /* 0x00000009ff067299 */ /* 0x000fe40008011606 */
[----:B---3--:R-:W-:Y:S02]  /*2b80*/  USHF.R.U32.HI UR4, URZ, UR13, UR4 ;  /* 0x0000000dff047299 */ /* 0x008fe40008011604 */
[----:B------:R-:W-:Y:S02]  /*2b90*/  USEL UR5, UR42, UR6, !UP2 ;  /* 0x000000062a057287 */ /* 0x000fe4000d000000 */
[----:B------:R-:W-:-:S04]  /*2ba0*/  USEL UR4, UR38, UR4, !UP0 ;  /* 0x0000000426047287 */ /* 0x000fc8000c000000 */
[----:B------:R-:W-:Y:S02]  /*2bb0*/  UIADD3 UR6, UPT, UPT, UR5, -UR4, URZ ;  /* 0x8000000405067290 */ /* 0x000fe4000fffe0ff */
[----:B------:R-:W-:Y:S02]  /*2bc0*/  UIADD3 UR4, UPT, UPT, -UR5, UR4, URZ ;  /* 0x0000000405047290 */ /* 0x000fe4000fffe1ff */
[----:B------:R-:W-:Y:S02]  /*2bd0*/  UIMAD UR38, UR6, UR10, UR38 ;  /* 0x0000000a062672a4 */ /* 0x000fe4000f8e0226 */
[----:B------:R-:W-:-:S12]  /*2be0*/  UIMAD UR42, UR4, UR12, UR42 ;  /* 0x0000000c042a72a4 */ /* 0x000fd8000f8e022a */
.L_x_39:
[----:B------:R-:W-:Y:S01]  /*2bf0*/  R2UR UR4, R160 ;  /* 0x00000000a00472ca */ /* 0x000fe200000e0000 */
[----:B------:R-:W-:Y:S01]  /*2c00*/  UIADD3 UR45, UPT, UPT, UR42, UR63, URZ ;  /* 0x0000003f2a2d7290 */ /* 0x000fe2000fffe0ff */
[----:B------:R-:W-:Y:S01]  /*2c10*/  PLOP3.LUT P1, PT, PT, PT, PT, 0x80, 0x8 ;  /* 0x000000000008781c */ /* 0x000fe20003f2f070 */
[----:B------:R-:W-:Y:S01]  /*2c20*/  UMOV UR27, UR34 ;  /* 0x00000022001b7c82 */ /* 0x000fe20008000000 */
[----:B------:R-:W-:-:S09]  /*2c30*/  LOP3.LUT R2, R2, 0x1, RZ, 0x3c, !PT ;  /* 0x0000000102027812 */ /* 0x000fd200078e3cff */
[----:B------:R-:W-:Y:S01]  /*2c40*/  UIADD3 UR47, UPT, UPT, UR38, UR4, URZ ;  /* 0x00000004262f7290 */ /* 0x000fe2000fffe0ff */
[----:B------:R-:W-:Y:S11]  /*2c50*/  BRA.U UP1, `(.L_x_40) ;  /* 0xffffffed01407547 */ /* 0x000ff6000b83ffff */
[----:B------:R-:W-:Y:S01]  /*2c60*/  UIADD3 UR25, UPT, UPT, UR25, 0xa0, URZ ;  /* 0x000000a019197890 */ /* 0x000fe2000fffe0ff */
[----:B------:R-:W-:-:S03]  /*2c70*/  MOV R3, UR23 ;  /* 0x0000001700037c02 */ /* 0x000fc60008000f00 */
[----:B------:R-:W-:Y:S01]  /*2c80*/  ULEA UR4, UR26, UR25, 0x3 ;  /* 0x000000191a047291 */ /* 0x000fe2000f8e18ff */
[----:B------:R-:W-:-:S08]  /*2c90*/  SHF.L.U32 R3, R3, 0x1f, RZ ;  /* 0x0000001f03037819 */ /* 0x000fd000000006ff */
[----:B------:R-:W1:Y:S02]  /*2ca0*/  SYNCS.PHASECHK.TRANS64.TRYWAIT P0, [UR4], R3 ;  /* 0x00000003ff0075a7 */ /* 0x000e640008001104 */
[----:B-1----:R-:W-:Y:S05]  /*2cb0*/  @!P0 BRA `(.L_x_41) ;  /* 0x0000005400ac8947 */ /* 0x002fea0003800000 */
.L_x_128:
[----:B------:R-:W-:-:S04]  /*2cc0*/  UIADD3 UR4, UPT, UPT, UR26, 0x1, URZ ;  /* 0x000000011a047890 */ /* 0x000fc8000fffe0ff */
[----:B------:R-:W-:-:S04]  /*2cd0*/  UISETP.NE.AND UP0, UPT, UR4, 0x14, UPT ;  /* 0x000000140400788c */ /* 0x000fc8000bf05270 */
[----:B------:R-:W-:Y:S02]  /*2ce0*/  USEL UR5, URZ, 0x1, UP0 ;  /* 0x00000001ff057887 */ /* 0x000fe40008000000 */
[----:B------:R-:W-:Y:S02]  /*2cf0*/  USEL UR4, UR4, URZ, UP0 ;  /* 0x000000ff04047287 */ /* 0x000fe40008000000 */
[----:B------:R-:W-:Y:S02]  /*2d00*/  ULOP3.LUT UR6, UR23, UR5, URZ, 0x3c, !UPT ;  /* 0x0000000517067292 */ /* 0x000fe4000f8e3cff */
[----:B------:R-:W-:-:S04]  /*2d10*/  ULEA UR5, UR4, UR25, 0x3 ;  /* 0x0000001904057291 */ /* 0x000fc8000f8e18ff */
[----:B-1----:R-:W-:-:S04]  /*2d20*/  MOV R3, UR6 ;  /* 0x0000000600037c02 */ /* 0x002fc80008000f00 */
[----:B------:R-:W-:-:S04]  /*2d30*/  SHF.L.U32 R3, R3, 0x1f, RZ ;  /* 0x0000001f03037819 */ /* 0x000fc800000006ff */
[----:B------:R-:W1:Y:S02]  /*2d40*/  SYNCS.PHASECHK.TRANS64.TRYWAIT P0, [UR5], R3 ;  /* 0x00000003ff0075a7 */ /* 0x000e640008001105 */
[----:B-1----:R-:W-:Y:S05]  /*2d50*/  @!P0 BRA `(.L_x_42) ;  /* 0x00000054009c8947 */ /* 0x002fea0003800000 */
.L_x_130:
        /* <DEDUP_REMOVED lines=10> */
.L_x_132:
        /* <DEDUP_REMOVED lines=10> */
.L_x_134:
        /* <DEDUP_REMOVED lines=10> */
.L_x_136:
        /* <DEDUP_REMOVED lines=10> */
.L_x_138:
        /* <DEDUP_REMOVED lines=10> */
.L_x_140:
        /* <DEDUP_REMOVED lines=10> */
.L_x_142:
        /* <DEDUP_REMOVED lines=10> */
.L_x_144:
        /* <DEDUP_REMOVED lines=10> */
.L_x_146:
        /* <DEDUP_REMOVED lines=10> */
.L_x_148:
        /* <DEDUP_REMOVED lines=10> */
.L_x_150:
        /* <DEDUP_REMOVED lines=10> */
.L_x_152:
        /* <DEDUP_REMOVED lines=10> */
.L_x_154:
        /* <DEDUP_REMOVED lines=10> */
.L_x_156:
        /* <DEDUP_REMOVED lines=10> */
.L_x_158:
        /* <DEDUP_REMOVED lines=10> */
.L_x_160:
        /* <DEDUP_REMOVED lines=10> */
.L_x_162:
        /* <DEDUP_REMOVED lines=10> */
.L_x_164:
[----:B------:R-:W-:-:S04]  /*3800*/  UIADD3 UR4, UPT, UPT, UR4, 0x1, URZ ;  /* 0x0000000104047890 */ /* 0x000fc8000fffe0ff */
[----:B------:R-:W-:-:S04]  /*3810*/  UISETP.NE.AND UP0, UPT, UR4, 0x14, UPT ;  /* 0x000000140400788c */ /* 0x000fc8000bf05270 */
[----:B------:R-:W-:Y:S02]  /*3820*/  USEL UR5, URZ, 0x1, UP0 ;  /* 0x00000001ff057887 */ /* 0x000fe40008000000 */
[----:B------:R-:W-:Y:S02]  /*3830*/  USEL UR4, UR4, URZ, UP0 ;  /* 0x000000ff04047287 */ /* 0x000fe40008000000 */
[----:B------:R-:W-:Y:S02]  /*3840*/  ULOP3.LUT UR5, UR6, UR5, URZ, 0x3c, !UPT ;  /* 0x0000000506057292 */ /* 0x000fe4000f8e3cff */
[----:B------:R-:W-:-:S04]  /*3850*/  ULEA UR4, UR4, UR25, 0x3 ;  /* 0x0000001904047291 */ /* 0x000fc8000f8e18ff */
[----:B------:R-:W-:Y:S02]  /*3860*/  IMAD.U32 R2, RZ, RZ, UR5 ;  /* 0x00000005ff027e24 */ /* 0x000fe4000f8e00ff */
[----:B-1----:R-:W-:-:S03]  /*3870*/  MOV R0, UR4 ;  /* 0x0000000400007c02 */ /* 0x002fc60008000f00 */
[----:B------:R-:W-:-:S07]  /*3880*/  SHF.L.U32 R3, R2, 0x1f, RZ ;  /* 0x0000001f02037819 */ /* 0x000fce00000006ff */
.L_x_60:
[----:B-1----:R1:W2:Y:S02]  /*3890*/  SYNCS.PHASECHK.TRANS64.TRYWAIT P0, [R0+URZ], R3 ;  /* 0x00000003000075a7 */ /* 0x0022a400080011ff */
[----:B--2---:R-:W-:Y:S05]  /*38a0*/  @!P0 NANOSLEEP.SYNCS 0x989680 ;  /* 0x009896800000895d */ /* 0x004fea0003900000 */
[----:B------:R-:W2:Y:S02]  /*38b0*/  @!P0 SYNCS.PHASECHK.TRANS64 P0, [R0+URZ], R3 ;  /* 0x00000003000085a7 */ /* 0x000ea400080010ff */
[----:B--2---:R-:W-:Y:S05]  /*38c0*/  @P0 EXIT ;  /* 0x000000000000094d */ /* 0x004fea0003800000 */
[----:B------:R-:W-:Y:S05]  /*38d0*/  BRA `(.L_x_60) ;  /* 0xfffffffc00ec7947 */ /* 0x000fea000383ffff */
.L_x_22:
[----:B------:R-:W2:Y:S02]  /*38e0*/  S2UR UR4, SR_CgaCtaId ;  /* 0x00000000000479c3 */ /* 0x000ea40000008800 */
[----:B--2---:R-:W-:-:S04]  /*38f0*/  UISETP.NE.AND UP0, UPT, UR4, URZ, UPT ;  /* 0x000000ff0400728c */ /* 0x004fc8000bf05270 */
[----:B------:R-:W-:-:S09]  /*3900*/  UISETP.NE.OR UP0, UPT, UR18, 0x1, UP0 ;  /* 0x000000011200788c */ /* 0x000fd20008705670 */
[----:B------:R-:W-:Y:S05]  /*3910*/  BRA.U UP0, `(.L_x_61) ;  /* 0x0000000100b47547 */ /* 0x000fea000b800000 */
[----:B------:R-:W2:Y:S01]  /*3920*/  S2UR UR5, SR_CgaCtaId ;  /* 0x00000000000579c3 */ /* 0x000ea20000008800 */
[----:B------:R-:W-:Y:S01]  /*3930*/  UMOV UR4, 0x400 ;  /* 0x0000040000047882 */ /* 0x000fe20000000000 */
[----:B------:R-:W-:Y:S01]  /*3940*/  HFMA2 R2, -RZ, RZ, 0, 5.9604644775390625e-08 ;  /* 0x00000001ff027431 */ /* 0x000fe200000001ff */
[----:B------:R-:W-:Y:S01]  /*3950*/  ISETP.GE.U32.AND P0, PT, R3, 0x2, PT ;  /* 0x000000020300780c */ /* 0x000fe20003f06070 */
[----:B------:R-:W-:Y:S01]  /*3960*/  IMAD.MOV.U32 R8, RZ, RZ, RZ ;  /* 0x000000ffff087224 */ /* 0x000fe200078e00ff */
[----:B--2---:R-:W-:-:S04]  /*3970*/  ULEA UR4, UR5, UR4, 0x18 ;  /* 0x0000000405047291 */ /* 0x004fc8000f8ec0ff */
[----:B------:R-:W-:Y:S02]  /*3980*/  UIADD3 UR5, UPT, UPT, UR4, 0x168, URZ ;  /* 0x0000016804057890 */ /* 0x000fe4000fffe0ff */
[----:B------:R-:W-:Y:S02]  /*3990*/  UIADD3 UR8, UPT, UPT, UR4, 0x160, URZ ;  /* 0x0000016004087890 */ /* 0x000fe4000fffe0ff */
[----:B------:R-:W-:-:S12]  /*39a0*/  UPRMT UR5, URZ, 0x654, UR5 ;  /* 0x00000654ff057896 */ /* 0x000fd80008000005 */
.L_x_64:
[----:B------:R-:W-:Y:S01]  /*39b0*/  SHF.L.U32 R7, R2, 0x1f, RZ ;  /* 0x0000001f02077819 */ /* 0x000fe200000006ff */
[----:B------:R-:W-:Y:S02]  /*39c0*/  IMAD.U32 R4, RZ, RZ, UR8 ;  /* 0x00000008ff047e24 */ /* 0x000fe4000f8e00ff */
[----:B------:R-:W-:Y:S01]  /*39d0*/  @!P0 IMAD.MOV.U32 R5, RZ, RZ, 0x10 ;  /* 0x00000010ff058424 */ /* 0x000fe200078e00ff */
[----:B------:R-:W2:Y:S02]  /*39e0*/  SYNCS.PHASECHK.TRANS64.TRYWAIT P1, [UR4+0x168], R7 ;  /* 0x00016807ff0075a7 */ /* 0x000ea40008021104 */
[----:B------:R-:W-:-:S04]  /*39f0*/  PRMT R9, R3, 0x654, R4 ;  /* 0x0000065403097816 */ /* 0x000fc80000000004 */
[----:B------:R-:W-:Y:S01]  /*3a00*/  SEL R0, R9, R0, !P0 ;  /* 0x0000000009007207 */ /* 0x000fe20004000000 */
[----:B--2---:R-:W-:Y:S06]  /*3a10*/  @!P1 BRA `(.L_x_62) ;  /* 0x00000050001c9947 */ /* 0x004fec0003800000 */
.L_x_166:
[----:B------:R-:W-:Y:S01]  /*3a20*/  UIADD3 UR6, UPT, UPT, UR4, 0x1a0, URZ ;  /* 0x000001a004067890 */ /* 0x000fe2000fffe0ff */
[----:B------:R3:W-:Y:S01]  /*3a30*/  @!P0 SYNCS.ARRIVE.TRANS64.RED RZ, [R0+URZ], R5 ;  /* 0x0000000500ff89a7 */ /* 0x0007e200080004ff */
[----:B------:R-:W-:Y:S01]  /*3a40*/  UIADD3 UR7, UPT, UPT, UR4, 0x160, URZ ;  /* 0x0000016004077890 */ /* 0x000fe2000fffe0ff */
[----:B------:R-:W-:-:S08]  /*3a50*/  LOP3.LUT R2, R2, 0x1, RZ, 0x3c, !PT ;  /* 0x0000000102027812 */ /* 0x000fd000078e3cff */
[----:B------:R-:W-:Y:S06]  /*3a60*/  UGETNEXTWORKID.BROADCAST [UR6], [UR7] ;  /* 0x00000000060073ca */ /* 0x000fec0008000100 */
[----:B---3--:R-:W-:-:S04]  /*3a70*/  SHF.L.U32 R5, R8, 0x1f, RZ ;  /* 0x0000001f08057819 */ /* 0x008fc800000006ff */
[----:B------:R-:W3:Y:S02]  /*3a80*/  SYNCS.PHASECHK.TRANS64.TRYWAIT P1, [UR4+0x160], R5 ;  /* 0x00016005ff0075a7 */ /* 0x000ee40008021104 */
[----:B---3--:R-:W-:Y:S05]  /*3a90*/  @!P1 BRA `(.L_x_63) ;  /* 0x0000005000149947 */ /* 0x008fea0003800000 */
.L_x_168:
[----:B--2---:R-:W2:Y:S01]  /*3aa0*/  LDS.128 R4, [UR4+0x1a0] ;  /* 0x0001a004ff047984 */ /* 0x004ea20008000c00 */
[----:B------:R-:W-:Y:S01]  /*3ab0*/  LOP3.LUT R8, R8, 0x1, RZ, 0x3c, !PT ;  /* 0x0000000108087812 */ /* 0x000fe200078e3cff */
[----:B------:R-:W-:Y:S01]  /*3ac0*/  @!PT LDS RZ, [RZ] ;  /* 0x00000000fffff984 */ /* 0x000fe20000000800 */
[----:B------:R-:W-:Y:S01]  /*3ad0*/  @!PT LDS RZ, [RZ] ;  /* 0x00000000fffff984 */ /* 0x000fe20000000800 */
[----:B------:R-:W-:Y:S01]  /*3ae0*/  @!PT LDS RZ, [RZ] ;  /* 0x00000000fffff984 */ /* 0x000fe20000000800 */
[----:B------:R-:W-:Y:S01]  /*3af0*/  @!PT LDS RZ, [RZ] ;  /* 0x00000000fffff984 */ /* 0x000fe20000000800 */
[----:B------:R3:W-:Y:S06]  /*3b00*/  MEMBAR.ALL.CTA ;  /* 0x0000000000007992 */ /* 0x0007ec0000008000 */
[----:B---3--:R-:W3:Y:S02]  /*3b10*/  FENCE.VIEW.ASYNC.S ;  /* 0x00000000000073c6 */ /* 0x008ee40000000000 */
[----:B---3--:R-:W-:Y:S01]  /*3b20*/  SYNCS.ARRIVE.TRANS64.RED.A1T0 RZ, [UR5], RZ ;  /* 0x000000ffffff79a7 */ /* 0x008fe20008100405 */
[----:B--2---:R-:W-:-:S13]  /*3b30*/  LOP3.LUT P1, RZ, R6, 0x1, RZ, 0xc0, !PT ;  /* 0x0000000106ff7812 */ /* 0x004fda000782c0ff */
[----:B------:R-:W-:Y:S05]  /*3b40*/  @P1 BRA `(.L_x_64) ;  /* 0xfffffffc00981947 */ /* 0x000fea000383ffff */
[----:B------:R-:W-:-:S04]  /*3b50*/  SHF.L.U32 R0, R2, 0x1f, RZ ;  /* 0x0000001f02007819 */ /* 0x000fc800000006ff */
[----:B------:R-:W2:Y:S02]  /*3b60*/  SYNCS.PHASECHK.TRANS64 P0, [UR4+0x168], R0 ;  /* 0x00016800ff0075a7 */ /* 0x000ea40008001004 */
[----:B-12---:R-:W-:Y:S05]  /*3b70*/  @P0 EXIT ;  /* 0x000000000000094d */ /* 0x006fea0003800000 */
[----:B------:R-:W-:-:S07]  /*3b80*/  MOV R0, UR4 ;  /* 0x0000000400007c02 */ /* 0x000fce0008000f00 */
.L_x_65:
[----:B-1----:R-:W-:-:S04]  /*3b90*/  SHF.L.U32 R3, R2, 0x1f, RZ ;  /* 0x0000001f02037819 */ /* 0x002fc800000006ff */
[----:B------:R1:W2:Y:S03]  /*3ba0*/  SYNCS.PHASECHK.TRANS64.TRYWAIT P0, [R0+URZ+0x168], R3 ;  /* 0x00016803000075a7 */ /* 0x0002a600080011ff */
[----:B--2---:R-:W-:Y:S05]  /*3bb0*/  @!P0 NANOSLEEP.SYNCS 0x989680 ;  /* 0x009896800000895d */ /* 0x004fea0003900000 */
[----:B------:R-:W2:Y:S02]  /*3bc0*/  @!P0 SYNCS.PHASECHK.TRANS64 P0, [R0+URZ+0x168], R3 ;  /* 0x00016803000085a7 */ /* 0x000ea400080010ff */
[----:B--2---:R-:W-:Y:S05]  /*3bd0*/  @P0 EXIT ;  /* 0x000000000000094d */ /* 0x004fea0003800000 */
[----:B------:R-:W-:Y:S05]  /*3be0*/  BRA `(.L_x_65) ;  /* 0xfffffffc00e87947 */ /* 0x000fea000383ffff */
.L_x_61:
[----:B------:R-:W-:Y:S05]  /*3bf0*/  BRA.U UP4, `(.L_x_66) ;  /* 0x0000001104607547 */ /* 0x000fea000b800000 */
[----:B------:R-:W2:Y:S01]  /*3c00*/  S2UR UR4, SR_CgaCtaId ;  /* 0x00000000000479c3 */ /* 0x000ea20000008800 */
[----:B------:R-:W-:Y:S01]  /*3c10*/  UMOV UR5, 0x40 ;  /* 0x0000004000057882 */ /* 0x000fe20000000000 */
[----:B------:R-:W-:Y:S01]  /*3c20*/  NOP ;  /* 0x0000000000007918 */ /* 0x000fe20000000000 */
[----:B------:R-:W-:Y:S01]  /*3c30*/  UMOV UR6, 0x400 ;  /* 0x0000040000067882 */ /* 0x000fe20000000000 */
[----:B--2---:R-:W-:Y:S02]  /*3c40*/  ULEA UR5, UR4, UR5, 0x18 ;  /* 0x0000000504057291 */ /* 0x004fe4000f8ec0ff */
[----:B------:R-:W-:-:S07]  /*3c50*/  ULEA UR6, UR4, UR6, 0x18 ;  /* 0x0000000604067291 */ /* 0x000fce000f8ec0ff */
[----:B------:R-:W2:Y:S02]  /*3c60*/  LDS.U8 R3, [UR5+0x1c] ;  /* 0x00001c05ff037984 */ /* 0x000ea40008000000 */
[----:B--2---:R-:W-:-:S13]  /*3c70*/  ISETP.NE.AND P0, PT, R3, RZ, PT ;  /* 0x000000ff0300720c */ /* 0x004fda0003f05270 */
[----:B------:R-:W-:Y:S05]  /*3c80*/  @P0 BRA `(.L_x_67) ;  /* 0x0000000400080947 */ /* 0x000fea0003800000 */
[----:B------:R-:W-:Y:S02]  /*3c90*/  UISETP.NE.U32.AND UP1, UPT, UR31, 0x1, UPT ;  /* 0x000000011f00788c */ /* 0x000fe4000bf25070 */
[----:B------:R-:W-:-:S07]  /*3ca0*/  UIADD3 UR7, UPT, UPT, UR5, 0x8, URZ ;  /* 0x0000000805077890 */ /* 0x000fce000fffe0ff */
[----:B------:R-:W-:Y:S05]  /*3cb0*/  BRA.U !UP1, `(.L_x_68) ;  /* 0x00000001099c7547 */ /* 0x000fea000b800000 */
[----:B------:R-:W-:Y:S01]  /*3cc0*/  ELECT P0, URZ, PT ;  /* 0x0000000000ff782f */ /* 0x000fe20003800000 */
[----:B------:R-:W-:-:S12]  /*3cd0*/  BSSY B0, `(.L_x_68) ;  /* 0x0000025000007945 */ /* 0x000fd80003800000 */
[----:B------:R-:W-:Y:S05]  /*3ce0*/  @!P0 BRA `(.L_x_69) ;  /* 0x00000000008c8947 */ /* 0x000fea0003800000 */
[----:B------:R-:W-:-:S05]  /*3cf0*/  UMOV UR4, 0x10 ;  /* 0x0000001000047882 */ /* 0x000fca0000000000 */
[----:B------:R-:W-:Y:S04]  /*3d00*/  DEPBAR.LE SB2, 0x36 ;  /* 0x0000ad800000791a */ /* 0x000fe80000000000 */
[----:B------:R-:W2:Y:S02]  /*3d10*/  UTCATOMSWS.2CTA.FIND_AND_SET.ALIGN UP0, UR4, UR4 ;  /* 0x00000004000475e3 */ /* 0x000ea40008200800 */
[----:B--2---:R-:W-:Y:S01]  /*3d20*/  MOV R10, UR4 ;  /* 0x00000004000a7c02 */ /* 0x004fe20008000f00 */
[----:B------:R-:W-:Y:S06]  /*3d30*/  BRA.U UP0, `(.L_x_70) ;  /* 0x0000000100187547 */ /* 0x000fec000b800000 */
.L_x_71:
[----:B------:R-:W-:Y:S05]  /*3d40*/  NANOSLEEP 0x64 ;  /* 0x000000640000795d */ /* 0x000fea0003800000 */
[----:B------:R-:W-:-:S05]  /*3d50*/  UMOV UR4, 0x10 ;  /* 0x0000001000047882 */ /* 0x000fca0000000000 */
[----:B------:R-:W-:Y:S04]  /*3d60*/  DEPBAR.LE SB2, 0x36 ;  /* 0x0000ad800000791a */ /* 0x000fe80000000000 */
[----:B------:R-:W2:Y:S02]  /*3d70*/  UTCATOMSWS.2CTA.FIND_AND_SET.ALIGN UP0, UR4, UR4 ;  /* 0x00000004000475e3 */ /* 0x000ea40008200800 */
[----:B--2---:R-:W-:Y:S01]  /*3d80*/  MOV R10, UR4 ;  /* 0x00000004000a7c02 */ /* 0x004fe20008000f00 */
[----:B------:R-:W-:Y:S05]  /*3d90*/  BRA.U !UP0, `(.L_x_71) ;  /* 0xfffffffd08e87547 */ /* 0x000fea000b83ffff */
.L_x_70:
[----:B------:R-:W2:Y:S01]  /*3da0*/  LDS R6, [UR5+0x10] ;  /* 0x00001005ff067984 */ /* 0x000ea20008000800 */
[----:B------:R-:W-:Y:S01]  /*3db0*/  IMAD.U32 R3, RZ, RZ, UR6 ;  /* 0x00000006ff037e24 */ /* 0x000fe2000f8e00ff */
[----:B------:R-:W-:-:S03]  /*3dc0*/  MOV R4, UR30 ;  /* 0x0000001e00047c02 */ /* 0x000fc60008000f00 */
[----:B------:R-:W-:Y:S01]  /*3dd0*/  VIADD R3, R3, 0x1b0 ;  /* 0x000001b003037836 */ /* 0x000fe20000000000 */
[----:B--2---:R-:W-:-:S04]  /*3de0*/  SHF.L.U32 R6, R6, 0x1f, RZ ;  /* 0x0000001f06067819 */ /* 0x004fc800000006ff */
[----:B------:R-:W2:Y:S02]  /*3df0*/  SYNCS.PHASECHK.TRANS64.TRYWAIT P0, [UR5+0x8], R6 ;  /* 0x00000806ff0075a7 */ /* 0x000ea40008001105 */
[----:B--2---:R-:W-:Y:S05]  /*3e00*/  @P0 BRA `(.L_x_72) ;  /* 0x0000000000080947 */ /* 0x004fea0003800000 */
[----:B------:R-:W2:Y:S02]  /*3e10*/  SYNCS.PHASECHK.TRANS64.TRYWAIT P0, [UR5+0x8], R6 ;  /* 0x00000806ff0075a7 */ /* 0x000ea40008001105 */
[----:B--2---:R-:W-:Y:S05]  /*3e20*/  @!P0 BRA `(.L_x_73) ;  /* 0x0000004c00488947 */ /* 0x004fea0003800000 */
.L_x_72:
[----:B------:R-:W-:Y:S01]  /*3e30*/  PRMT R4, R4, 0x654, R3 ;  /* 0x0000065404047816 */ /* 0x000fe20000000003 */
[----:B------:R-:W-:Y:S01]  /*3e40*/  HFMA2 R3, -RZ, RZ, 0, 5.9604644775390625e-08 ;  /* 0x00000001ff037431 */ /* 0x000fe200000001ff */
[----:B------:R-:W-:Y:S01]  /*3e50*/  UPRMT UR4, UR30, 0x654, UR7 ;  /* 0x000006541e047896 */ /* 0x000fe20008000007 */
[----:B------:R-:W-:Y:S02]  /*3e60*/  IMAD.MOV.U32 R7, RZ, RZ, 0xffff ;  /* 0x0000ffffff077424 */ /* 0x000fe400078e00ff */
[----:B--2---:R-:W-:Y:S02]  /*3e70*/  IMAD.MOV.U32 R6, RZ, RZ, 0x4 ;  /* 0x00000004ff067424 */ /* 0x004fe400078e00ff */
[----:B------:R-:W-:Y:S01]  /*3e80*/  IMAD.SHL.U32 R9, R10, 0x20, RZ ;  /* 0x000000200a097824 */ /* 0x000fe200078e00ff */
[----:B------:R-:W-:Y:S02]  /*3e90*/  MOV R5, UR4 ;  /* 0x0000000400057c02 */ /* 0x000fe40008000f00 */
[-C--:B------:R-:W-:Y:S01]  /*3ea0*/  SHF.L.U32 R8, R7, R10.reuse, RZ ;  /* 0x0000000a07087219 */ /* 0x080fe200000006ff */
[----:B------:R2:W-:Y:S01]  /*3eb0*/  SYNCS.ARRIVE.TRANS64.RED RZ, [UR4], R6 ;  /* 0x00000006ffff79a7 */ /* 0x0005e20008000404 */
[----:B------:R-:W-:Y:S01]  /*3ec0*/  SHF.L.U32 R7, R3, R10, RZ ;  /* 0x0000000a03077219 */ /* 0x000fe200000006ff */
[----:B------:R2:W-:Y:S04]  /*3ed0*/  STS [UR6+0x1b0], R9 ;  /* 0x0001b009ff007988 */ /* 0x0005e80008000806 */
[----:B------:R2:W-:Y:S04]  /*3ee0*/  STAS [R4.64], R10 ;  /* 0x0000000a04007dbd */ /* 0x0005e8000c0008ff */
[----:B------:R2:W-:Y:S04]  /*3ef0*/  ATOMS.OR RZ, [UR5+0x14], R8 ;  /* 0x00001408ffff798c */ /* 0x0005e8000b000005 */
[----:B------:R2:W-:Y:S04]  /*3f00*/  ATOMS.OR RZ, [UR5+0x18], R7 ;  /* 0x00001807ffff798c */ /* 0x0005e8000b000005 */
[----:B------:R2:W-:Y:S02]  /*3f10*/  ATOMS.XOR RZ, [UR5+0x10], R3 ;  /* 0x00001003ffff798c */ /* 0x0005e4000b800005 */
.L_x_69:
[----:B-1----:R-:W-:Y:S05]  /*3f20*/  BSYNC B0 ;  /* 0x0000000000007941 */ /* 0x002fea0003800000 */
.L_x_68:
[----:B------:R-:W-:Y:S05]  /*3f30*/  BRA.U UP1, `(.L_x_74) ;  /* 0x00000001016c7547 */ /* 0x000fea000b800000 */
[----:B------:R-:W-:-:S03]  /*3f40*/  UMOV UR4, 0xffffffff ;  /* 0xffffffff00047882 */ /* 0x000fc60000000000 */
[----:B------:R-:W-:Y:S05]  /*3f50*/  BRA.DIV UR4, `(.L_x_75) ;  /* 0x0000004e04147947 */ /* 0x000fea000b800000 */
[----:B------:R-:W-:-:S13]  /*3f60*/  ELECT P0, URZ, PT ;  /* 0x0000000000ff782f */ /* 0x000fda0003800000 */
.L_x_171:
[----:B------:R-:W-:Y:S05]  /*3f70*/  @!P0 BRA `(.L_x_74) ;  /* 0x00000000005c8947 */ /* 0x000fea0003800000 */
[----:B--2---:R-:W2:Y:S02]  /*3f80*/  LDS R4, [UR5+0x10] ;  /* 0x00001005ff047984 */ /* 0x004ea40008000800 */
[----:B--2---:R-:W-:-:S04]  /*3f90*/  SHF.L.U32 R4, R4, 0x1f, RZ ;  /* 0x0000001f04047819 */ /* 0x004fc800000006ff */
[----:B------:R-:W2:Y:S02]  /*3fa0*/  SYNCS.PHASECHK.TRANS64.TRYWAIT P0, [UR5+0x8], R4 ;  /* 0x00000804ff0075a7 */ /* 0x000ea40008001105 */
[----:B--2---:R-:W-:Y:S05]  /*3fb0*/  @P0 BRA `(.L_x_76) ;  /* 0x0000000000080947 */ /* 0x004fea0003800000 */
[----:B------:R-:W2:Y:S02]  /*3fc0*/  SYNCS.PHASECHK.TRANS64.TRYWAIT P0, [UR5+0x8], R4 ;  /* 0x00000804ff0075a7 */ /* 0x000ea40008001105 */
[----:B--2---:R-:W-:Y:S05]  /*3fd0*/  @!P0 BRA `(.L_x_77) ;  /* 0x0000004c00188947 */ /* 0x004fea0003800000 */
.L_x_76:
[----:B------:R-:W3:Y:S01]  /*3fe0*/  LDS R6, [UR6+0x1b0] ;  /* 0x0001b006ff067984 */ /* 0x000ee20008000800 */
[----:B--2---:R-:W-:Y:S02]  /*3ff0*/  HFMA2 R3, -RZ, RZ, 0, 5.9604644775390625e-08 ;  /* 0x00000001ff037431 */ /* 0x004fe400000001ff */
[----:B------:R-:W-:Y:S01]  /*4000*/  IMAD.MOV.U32 R4, RZ, RZ, 0xffff ;  /* 0x0000ffffff047424 */ /* 0x000fe200078e00ff */
[----:B------:R-:W-:Y:S01]  /*4010*/  UPRMT UR4, UR30, 0x654, UR7 ;  /* 0x000006541e047896 */ /* 0x000fe20008000007 */
[----:B---3--:R-:W-:-:S03]  /*4020*/  IMAD.SHL.U32 R5, R6, 0x20, RZ ;  /* 0x0000002006057824 */ /* 0x008fc600078e00ff */
[-C--:B------:R-:W-:Y:S02]  /*4030*/  SHF.L.U32 R4, R4, R6.reuse, RZ ;  /* 0x0000000604047219 */ /* 0x080fe400000006ff */
[----:B------:R-:W-:Y:S01]  /*4040*/  SHF.L.U32 R6, R3, R6, RZ ;  /* 0x0000000603067219 */ /* 0x000fe200000006ff */
[----:B------:R3:W-:Y:S04]  /*4050*/  STS [UR6+0x1b0], R5 ;  /* 0x0001b005ff007988 */ /* 0x0007e80008000806 */
[----:B------:R3:W-:Y:S04]  /*4060*/  ATOMS.OR RZ, [UR5+0x14], R4 ;  /* 0x00001404ffff798c */ /* 0x0007e8000b000005 */
[----:B------:R3:W-:Y:S01]  /*4070*/  ATOMS.OR RZ, [UR5+0x18], R6 ;  /* 0x00001806ffff798c */ /* 0x0007e2000b000005 */
[----:B------:R-:W-:Y:S03]  /*4080*/  SYNCS.ARRIVE.TRANS64.RED.A1T0 RZ, [UR4], RZ ;  /* 0x000000ffffff79a7 */ /* 0x000fe60008100404 */
[----:B------:R3:W-:Y:S01]  /*4090*/  ATOMS.XOR RZ, [UR5+0x10], R3 ;  /* 0x00001003ffff798c */ /* 0x0007e2000b800005 */
[----:B------:R-:W-:Y:S05]  /*40a0*/  BRA `(.L_x_74) ;  /* 0x0000000000107947 */ /* 0x000fea0003800000 */
.L_x_67:
[----:B------:R-:W-:Y:S02]  /*40b0*/  MOV R3, 0xffffffff ;  /* 0xffffffff00037802 */ /* 0x000fe40000000f00 */
[----:B------:R-:W-:-:S03]  /*40c0*/  MOV R4, 0x40f0 ;  /* 0x000040f000047802 */ /* 0x000fc60000000f00 */
[----:B------:R2:W-:Y:S04]  /*40d0*/  STS [UR6+0x1b0], R3 ;  /* 0x0001b003ff007988 */ /* 0x0005e80008000806 */
[----:B-12--5:R-:W-:Y:S05]  /*40e0*/  CALL.REL.NOINC `($__internal_1_$__cuda_sm10x_tcgen05_guardrail_trap_phase_invalid_during_alloc) ;  /* 0x0000004c00fc7944 */ /* 0x026fea0003c00000 */
.L_x_74:
[----:B------:R-:W-:Y:S05]  /*40f0*/  WARPSYNC.ALL ;  /* 0x0000000000007948 */ /* 0x000fea0003800000 */
[----:B------:R-:W4:Y:S01]  /*4100*/  S2UR UR17, SR_CgaCtaId ;  /* 0x00000000001179c3 */ /* 0x000f220000008800 */
[----:B------:R-:W-:Y:S01]  /*4110*/  UMOV UR4, 0x400 ;  /* 0x0000040000047882 */ /* 0x000fe20000000000 */
[----:B------:R-:W-:-:S06]  /*4120*/  NOP ;  /* 0x0000000000007918 */ /* 0x000fcc0000000000 */
[----:B------:R-:W-:Y:S06]  /*4130*/  BAR.ARV 0x6, 0xa0 ;  /* 0x0182800000007b1d */ /* 0x000fec0000002000 */
[----:B------:R-:W1:Y:S01]  /*4140*/  LDCU.64 UR6, c[0x0][0x388] ;  /* 0x00007100ff0677ac */ /* 0x000e620008000a00 */
[----:B------:R-:W-:Y:S01]  /*4150*/  LOP3.LUT R2, R2, 0xffff, RZ, 0xc0, !PT ;  /* 0x0000ffff02027812 */ /* 0x000fe200078ec0ff */
[----:B--2---:R-:W-:Y:S01]  /*4160*/  IMAD.MOV.U32 R8, RZ, RZ, 0x1 ;  /* 0x00000001ff087424 */ /* 0x004fe200078e00ff */
[----:B------:R-:W-:Y:S01]  /*4170*/  LOP3.LUT R0, R0, 0xffff, RZ, 0xc0, !PT ;  /* 0x0000ffff00007812 */ /* 0x000fe200078ec0ff */
[----:B------:R-:W2:Y:S01]  /*4180*/  LDCU UR8, c[0x0][0x390] ;  /* 0x00007200ff0877ac */ /* 0x000ea20008000800 */
[----:B------:R-:W-:Y:S01]  /*4190*/  R2UR UR18, R2 ;  /* 0x00000000021272ca */ /* 0x000fe200000e0000 */
[----:B------:R-:W-:Y:S01]  /*41a0*/  IMAD.MOV.U32 R2, RZ, RZ, RZ ;  /* 0x000000ffff027224 */ /* 0x000fe200078e00ff */
[----:B------:R-:W-:Y:S01]  /*41b0*/  R2UR UR28, R0 ;  /* 0x00000000001c72ca */ /* 0x000fe200000e0000 */
[----:B------:R-:W-:Y:S01]  /*41c0*/  IMAD.MOV.U32 R0, RZ, RZ, RZ ;  /* 0x000000ffff007224 */ /* 0x000fe200078e00ff */
[----:B------:R-:W-:Y:S01]  /*41d0*/  UMOV UR21, URZ ;  /* 0x000000ff00157c82 */ /* 0x000fe20008000000 */
[----:B----4-:R-:W-:-:S02]  /*41e0*/  ULEA UR17, UR17, UR4, 0x18 ;  /* 0x0000000411117291 */ /* 0x010fc4000f8ec0ff */
[----:B------:R-:W-:Y:S01]  /*41f0*/  UISETP.NE.AND UP3, UPT, UR31, URZ, UPT ;  /* 0x000000ff1f00728c */ /* 0x000fe2000bf65270 */
[----:B------:R-:W-:Y:S01]  /*4200*/  UMOV UR16, URZ ;  /* 0x000000ff00107c82 */ /* 0x000fe20008000000 */
[----:B------:R-:W-:Y:S01]  /*4210*/  UMOV UR26, 0x0 ;  /* 0x00000000001a7882 */ /* 0x000fe20000000000 */
[----:B------:R-:W-:Y:S01]  /*4220*/  UMOV UR27, 0x10110010 ;  /* 0x10110010001b7882 */ /* 0x000fe20000000000 */
[----:B------:R-:W-:Y:S01]  /*4230*/  UMOV UR24, 0x0 ;  /* 0x0000000000187882 */ /* 0x000fe20000000000 */
[----:B-1----:R-:W-:Y:S02]  /*4240*/  UIADD3 UR4, UPT, UPT, UR6, 0x3f, URZ ;  /* 0x0000003f06047890 */ /* 0x002fe4000fffe0ff */
[----:B---3--:R-:W1:Y:S01]  /*4250*/  LDS R3, [UR17+0x1b0] ;  /* 0x0001b011ff037984 */ /* 0x008e620008000800 */
[----:B------:R-:W-:Y:S02]  /*4260*/  UIADD3 UR6, UPT, UPT, UR17, 0x4400, URZ ;  /* 0x0000440011067890 */ /* 0x000fe4000fffe0ff */
[----:B------:R-:W-:-:S02]  /*4270*/  USHF.R.S32.HI UR5, URZ, 0x1f, UR4 ;  /* 0x0000001fff057899 */ /* 0x000fc40008011404 */
[----:B------:R-:W-:Y:S02]  /*4280*/  USHF.R.U32.HI UR6, URZ, 0x4, UR6 ;  /* 0x00000004ff067899 */ /* 0x000fe40008011606 */
[----:B------:R-:W-:Y:S02]  /*4290*/  ULEA.HI UR4, UR5, UR4, URZ, 0x6 ;  /* 0x0000000405047291 */ /* 0x000fe4000f8f30ff */
[----:B------:R-:W-:Y:S02]  /*42a0*/  UIADD3 UR5, UPT, UPT, UR17, 0x2c400, URZ ;  /* 0x0002c40011057890 */ /* 0x000fe4000fffe0ff */
[----:B------:R-:W-:Y:S02]  /*42b0*/  USHF.R.S32.HI UR4, URZ, 0x6, UR4 ;  /* 0x00000006ff047899 */ /* 0x000fe40008011404 */
[----:B------:R-:W-:Y:S02]  /*42c0*/  USHF.R.U32.HI UR5, URZ, 0x4, UR5 ;  /* 0x00000004ff057899 */ /* 0x000fe40008011605 */
[----:B------:R-:W-:-:S02]  /*42d0*/  UIMAD UR7, UR4, UR7, URZ ;  /* 0x00000007040772a4 */ /* 0x000fc4000f8e02ff */
[----:B------:R-:W-:Y:S02]  /*42e0*/  UIADD3 UR4, UPT, UPT, UR17, 0x168, URZ ;  /* 0x0000016811047890 */ /* 0x000fe4000fffe0ff */
[----:B------:R-:W-:Y:S02]  /*42f0*/  ULOP3.LUT UR6, UR6, 0x3fff, URZ, 0xc0, !UPT ;  /* 0x00003fff06067892 */ /* 0x000fe4000f8ec0ff */
[----:B------:R-:W-:Y:S02]  /*4300*/  UPRMT UR23, URZ, 0x654, UR4 ;  /* 0x00000654ff177896 */ /* 0x000fe40008000004 */
[----:B--2---:R-:W-:Y:S02]  /*4310*/  UIMAD UR4, UR7, UR8, URZ ;  /* 0x00000008070472a4 */ /* 0x004fe4000f8e02ff */
[----:B------:R-:W-:Y:S02]  /*4320*/  ULOP3.LUT UR20, UR5, 0x3fff, URZ, 0xc0, !UPT ;  /* 0x00003fff05147892 */ /* 0x000fe4000f8ec0ff */
[----:B------:R-:W-:-:S02]  /*4330*/  ULOP3.LUT UR19, UR6, 0x10000, URZ, 0xfc, !UPT ;  /* 0x0001000006137892 */ /* 0x000fc4000f8efcff */
[----:B------:R-:W-:Y:S02]  /*4340*/  UIADD3 UR29, UPT, UPT, UR4, -0x1, URZ ;  /* 0xffffffff041d7890 */ /* 0x000fe4000fffe0ff */
[----:B------:R-:W-:Y:S01]  /*4350*/  UISETP.GE.AND UP4, UPT, UR4, 0x1, UPT ;  /* 0x000000010400788c */ /* 0x000fe2000bf86270 */
[----:B------:R-:W-:Y:S01]  /*4360*/  UMOV UR25, 0x10110010 ;  /* 0x1011001000197882 */ /* 0x000fe20000000000 */
[C---:B-1----:R-:W-:Y:S01]  /*4370*/  VIADD R5, R3.reuse, 0x40 ;  /* 0x0000004003057836 */ /* 0x042fe20000000000 */
[----:B------:R-:W-:-:S04]  /*4380*/  LOP3.LUT R4, R3, 0xffff, RZ, 0xc0, !PT ;  /* 0x0000ffff03047812 */ /* 0x000fc800078ec0ff */
[----:B------:R-:W-:-:S05]  /*4390*/  LOP3.LUT R5, R5, 0xffff, RZ, 0xc0, !PT ;  /* 0x0000ffff05057812 */ /* 0x000fca00078ec0ff */
[----:B------:R1:W-:Y:S02]  /*43a0*/  STL.64 [R1], R4 ;  /* 0x0000000401007387 */ /* 0x0003e40000100a00 */
.L_x_86:
[----:B-1----:R-:W-:-:S04]  /*43b0*/  SHF.L.U32 R5, R2, 0x1f, RZ ;  /* 0x0000001f02057819 */ /* 0x002fc800000006ff */
[----:B------:R-:W1:Y:S02]  /*43c0*/  SYNCS.PHASECHK.TRANS64.TRYWAIT P0, [UR17+0x160], R5 ;  /* 0x00016005ff0075a7 */ /* 0x000e640008001111 */
[----:B-1-34-:R-:W-:Y:S05]  /*43d0*/  @!P0 BRA `(.L_x_78) ;  /* 0x0000004800308947 */ /* 0x01afea0003800000 */
.L_x_173:
[----:B-1----:R-:W1:Y:S01]  /*43e0*/  LDS.128 R4, [UR17+0x1a0] ;  /* 0x0001a011ff047984 */ /* 0x002e620008000c00 */
[----:B------:R-:W-:Y:S01]  /*43f0*/  ULEA UR22, UR21, UR17, 0x3 ;  /* 0x0000001115167291 */ /* 0x000fe2000f8e18ff */
[----:B------:R-:W-:Y:S01]  /*4400*/  @!PT LDS RZ, [RZ] ;  /* 0x00000000fffff984 */ /* 0x000fe20000000800 */
[----:B------:R-:W-:Y:S01]  /*4410*/  @!PT LDS RZ, [RZ] ;  /* 0x00000000fffff984 */ /* 0x000fe20000000800 */
[----:B------:R-:W-:Y:S01]  /*4420*/  @!PT LDS RZ, [RZ] ;  /* 0x00000000fffff984 */ /* 0x000fe20000000800 */
[----:B------:R-:W-:Y:S01]  /*4430*/  @!PT LDS RZ, [RZ] ;  /* 0x00000000fffff984 */ /* 0x000fe20000000800 */
[----:B------:R2:W-:Y:S06]  /*4440*/  MEMBAR.ALL.CTA ;  /* 0x0000000000007992 */ /* 0x0005ec0000008000 */
[----:B--2---:R-:W2:Y:S02]  /*4450*/  FENCE.VIEW.ASYNC.S ;  /* 0x00000000000073c6 */ /* 0x004ea40000000000 */
[----:B--2---:R-:W-:Y:S01]  /*4460*/  SYNCS.ARRIVE.TRANS64.RED.A1T0 RZ, [UR23], RZ ;  /* 0x000000ffffff79a7 */ /* 0x004fe20008100417 */
[----:B-1----:R-:W-:Y:S01]  /*4470*/  LOP3.LUT P2, RZ, R6, 0x1, RZ, 0xc0, !PT ;  /* 0x0000000106ff7812 */ /* 0x002fe2000784c0ff */
[----:B------:R-:W-:-:S12]  /*4480*/  BRA.U UP3, `(.L_x_79) ;  /* 0x00000001030c7547 */ /* 0x000fd8000b800000 */
[----:B------:R-:W-:-:S04]  /*4490*/  SHF.L.U32 R5, R8, 0x1f, RZ ;  /* 0x0000001f08057819 */ /* 0x000fc800000006ff */
[----:B------:R-:W1:Y:S02]  /*44a0*/  SYNCS.PHASECHK.TRANS64.TRYWAIT P0, [UR22+0x180], R5 ;  /* 0x00018005ff0075a7 */ /* 0x000e640008001116 */
[----:B-1----:R-:W-:Y:S05]  /*44b0*/  @!P0 BRA `(.L_x_80) ;  /* 0x0000004800108947 */ /* 0x002fea0003800000 */
.L_x_79:
[----:B------:R-:W-:Y:S05]  /*44c0*/  BRA.U UP3, `(.L_x_81) ;  /* 0x0000000103d47547 */ /* 0x000fea000b800000 */
[----:B------:R-:W-:Y:S05]  /*44d0*/  BRA.U !UP4, `(.L_x_82) ;  /* 0x000000010cc47547 */ /* 0x000fea000b800000 */
[----:B------:R-:W-:Y:S01]  /*44e0*/  ULEA UR4, UR21, UR43, 0x2 ;  /* 0x0000002b15047291 */ /* 0x000fe2000f8e10ff */
[----:B-1----:R-:W-:-:S08]  /*44f0*/  SHF.L.U32 R4, R0, 0x1f, RZ ;  /* 0x0000001f00047819 */ /* 0x002fd000000006ff */
[----:B------:R-:W5:Y:S01]  /*4500*/  LDL R5, [UR4] ;  /* 0x00000004ff057983 */ /* 0x000f620008100800 */
[----:B------:R-:W-:Y:S02]  /*4510*/  ULEA UR4, UR16, UR17, 0x3 ;  /* 0x0000001110047291 */ /* 0x000fe4000f8e18ff */
[----:B------:R-:W-:Y:S01]  /*4520*/  UPLOP3.LUT UP2, UPT, UPT, UPT, UPT, 0x40, 0x4 ;  /* 0x000000000004789c */ /* 0x000fe20003f4e870 */
[----:B------:R-:W-:Y:S01]  /*4530*/  UMOV UR15, UR29 ;  /* 0x0000001d000f7c82 */ /* 0x000fe20008000000 */
[----:B------:R-:W-:-:S05]  /*4540*/  UMOV UR5, UR16 ;  /* 0x0000001000057c82 */ /* 0x000fca0008000000 */
[----:B------:R1:W2:Y:S04]  /*4550*/  SYNCS.PHASECHK.TRANS64.TRYWAIT P1, [UR4], R4 ;  /* 0x00000004ff0075a7 */ /* 0x0002a80008021104 */
.L_x_85:
[----:B---3--:R-:W-:Y:S01]  /*4560*/  ULEA UR10, UR5, UR17, 0x3 ;  /* 0x00000011050a7291 */ /* 0x008fe2000f8e18ff */
[----:B--2-4-:R-:W-:Y:S11]  /*4570*/  @P1 BRA `(.L_x_83) ;  /* 0x00000000000c1947 */ /* 0x014ff60003800000 */
[----:B------:R-:W-:Y:S04]  /*4580*/  SHF.L.U32 R7, R0, 0x1f, RZ ;  /* 0x0000001f00077819 */ /* 0x000fe800000006ff */
[----:B------:R-:W2:Y:S02]  /*4590*/  SYNCS.PHASECHK.TRANS64.TRYWAIT P0, [UR10], R7 ;  /* 0x00000007ff0075a7 */ /* 0x000ea4000800110a */
[----:B--2---:R-:W-:Y:S05]  /*45a0*/  @!P0 BRA `(.L_x_84) ;  /* 0x0000004400ec8947 */ /* 0x004fea0003800000 */
.L_x_83:
[----:B------:R-:W-:Y:S01]  /*45b0*/  UISETP.NE.AND UP0, UPT, UR15, URZ, UPT ;  /* 0x000000ff0f00728c */ /* 0x000fe2000bf05270 */
[----:B------:R-:W-:Y:S01]  /*45c0*/  PLOP3.LUT P1, PT, PT, PT, PT, 0x80, 0x8 ;  /* 0x000000000008781c */ /* 0x000fe20003f2f070 */
[----:B------:R-:W-:Y:S02]  /*45d0*/  UIADD3 UR4, UPT, UPT, UR5, 0x1, URZ ;  /* 0x0000000105047890 */ /* 0x000fe4000fffe0ff */
[----:B------:R-:W-:Y:S02]  /*45e0*/  ULEA UR8, UR5, UR20, 0x7 ;  /* 0x0000001405087291 */ /* 0x000fe4000f8e38ff */
[----:B------:R-:W-:Y:S01]  /*45f0*/  UISETP.NE.AND UP1, UPT, UR4, 0x14, UPT ;  /* 0x000000140400788c */ /* 0x000fe2000bf25270 */
[----:B------:R-:W-:Y:S01]  /*4600*/  PLOP3.LUT P0, PT, PT, PT, UP0, 0x80, 0x8 ;  /* 0x000000000008781c */ /* 0x000fe20003f0f008 */
[----:B------:R-:W-:Y:S02]  /*4610*/  UIADD3 UR12, UPT, UPT, UR8, 0x40, URZ ;  /* 0x00000040080c7890 */ /* 0x000fe4000fffe0ff */
[----:B------:R-:W-:Y:S02]  /*4620*/  USEL UR6, URZ, 0x1, UP1 ;  /* 0x00000001ff067887 */ /* 0x000fe40008800000 */
[----:B------:R-:W-:Y:S02]  /*4630*/  USEL UR16, UR4, URZ, UP1 ;  /* 0x000000ff04107287 */ /* 0x000fe40008800000 */
[----:B------:R-:W-:Y:S02]  /*4640*/  UIADD3 UR10, UPT, UPT, UR10, 0xa0, URZ ;  /* 0x000000a00a0a7890 */ /* 0x000fe4000fffe0ff */
[----:B------:R-:W-:Y:S01]  /*4650*/  @UP0 ULEA UR4, UR16, UR17, 0x3 ;  /* 0x0000001110040291 */ /* 0x000fe2000f8e18ff */
[----:B------:R-:W-:Y:S01]  /*4660*/  LOP3.LUT R0, R0, UR6, RZ, 0x3c, !PT ;  /* 0x0000000600007c12 */ /* 0x000fe2000f8e3cff */
[----:B------:R-:W-:Y:S01]  /*4670*/  UMOV UR9, 0xc0004010 ;  /* 0xc000401000097882 */ /* 0x000fe20000000000 */
[----:B------:R-:W-:Y:S01]  /*4680*/  UMOV UR13, 0xc0004010 ;  /* 0xc0004010000d7882 */ /* 0x000fe20000000000 */
[----:B------:R-:W-:Y:S01]  /*4690*/  UMOV UR7, 0x80004020 ;  /* 0x8000402000077882 */ /* 0x000fe20000000000 */
[----:B-1----:R-:W-:Y:S04]  /*46a0*/  @P0 SHF.L.U32 R4, R0, 0x1f, RZ ;  /* 0x0000001f00040819 */ /* 0x002fe800000006ff */
[----:B------:R3:W4:Y:S01]  /*46b0*/  @P0 SYNCS.PHASECHK.TRANS64.TRYWAIT P1, [UR4], R4 ;  /* 0x00000004ff0005a7 */ /* 0x0007220008021104 */
[----:B------:R-:W-:Y:S11]  /*46c0*/  ELECT P0, URZ, PT ;  /* 0x0000000000ff782f */ /* 0x000ff60003800000 */
[----:B------:R-:W-:Y:S02]  /*46d0*/  @!UPT UIADD3 URZ, UPT, UPT, URZ, URZ, URZ ;  /* 0x000000fffffff290 */ /* 0x000fe4000fffe0ff */
[C---:B-----5:R-:W-:Y:S01]  /*46e0*/  @P0 R2UR.BROADCAST UR14, R5.reuse ;  /* 0x00000000050e02ca */ /* 0x060fe200008e0000 */
[----:B------:R-:W-:Y:S01]  /*46f0*/  ULEA UR4, UR5, UR19, 0x9 ;  /* 0x0000001305047291 */ /* 0x000fe2000f8e48ff */
[----:B------:R-:W-:Y:S11]  /*4700*/  ELECT P0, URZ, PT ;  /* 0x0000000000ff782f */ /* 0x000ff60003800000 */
[----:B------:R-:W-:Y:S02]  /*4710*/  @!UPT UIADD3 URZ, UPT, UPT, URZ, URZ, URZ ;  /* 0x000000fffffff290 */ /* 0x000fe4000fffe0ff */
[----:B------:R-:W-:Y:S01]  /*4720*/  @P0 R2UR.BROADCAST UR11, R5 ;  /* 0x00000000050b02ca */ /* 0x000fe200008e0000 */
[----:B------:R-:W-:Y:S01]  /*4730*/  UIADD3 UR6, UPT, UPT, UR4, 0x2, URZ ;  /* 0x0000000204067890 */ /* 0x000fe2000fffe0ff */
[----:B------:R-:W-:Y:S02]  /*4740*/  UMOV UR5, 0x80004020 ;  /* 0x8000402000057882 */ /* 0x000fe40000000000 */
[----:B------:R1:W-:Y:S01]  /*4750*/  UTCQMMA.2CTA gdesc[UR4], gdesc[UR8], tmem[UR14], tmem[UR26], idesc[UR27], UP2 ;  /* 0x00ff1a08040075ea */ /* 0x0003e2000920030e */
[----:B------:R-:W-:Y:S08]  /*4760*/  UPLOP3.LUT UP2, UPT, UPT, UPT, UPT, 0x80, 0x8 ;  /* 0x000000000008789c */ /* 0x000ff00003f4f070 */
[----:B------:R3:W-:Y:S01]  /*4770*/  UTCQMMA.2CTA gdesc[UR6], gdesc[UR12], tmem[UR11], tmem[UR24], idesc[UR25], UPT ;  /* 0x00ff180c060075ea */ /* 0x0007e2000ba0030b */
[----:B------:R3:W-:Y:S01]  /*4780*/  UTCBAR.2CTA.MULTICAST [UR10], URZ, UR18 ;  /* 0x000000ff0a0073e9 */ /* 0x0007e20008200812 */
[----:B-1----:R-:W-:Y:S02]  /*4790*/  UIADD3 UR4, UPT, UPT, UR15, 0x1, URZ ;  /* 0x000000010f047890 */ /* 0x002fe4000fffe0ff */
[----:B------:R-:W-:Y:S02]  /*47a0*/  UIADD3 UR8, UPT, UPT, UR15, -0x1, URZ ;  /* 0xffffffff0f087890 */ /* 0x000fe4000fffe0ff */
[----:B------:R-:W-:Y:S01]  /*47b0*/  UISETP.GT.U32.AND UP0, UPT, UR4, 0x1, UPT ;  /* 0x000000010400788c */ /* 0x000fe2000bf04070 */
[----:B------:R-:W-:Y:S04]  /*47c0*/  UMOV UR5, UR16 ;  /* 0x0000001000057c82 */ /* 0x000fe80008000000 */
[----:B------:R-:W-:Y:S04]  /*47d0*/  UMOV UR15, UR8 ;  /* 0x00000008000f7c82 */ /* 0x000fe80008000000 */
[----:B------:R-:W-:Y:S05]  /*47e0*/  BRA.U UP0, `(.L_x_85) ;  /* 0xfffffffd005c7547 */ /* 0x000fea000b83ffff */
.L_x_82:
[----:B------:R-:W-:-:S09]  /*47f0*/  UIADD3 UR4, UPT, UPT, UR22, 0x170, URZ ;  /* 0x0000017016047890 */ /* 0x000fd2000fffe0ff */
[----:B------:R2:W-:Y:S01]  /*4800*/  UTCBAR.2CTA.MULTICAST [UR4], URZ, UR28 ;  /* 0x000000ff040073e9 */ /* 0x0005e2000820081c */
[----:B------:R-:W-:Y:S02]  /*4810*/  NOP ;  /* 0x0000000000007918 */ /* 0x000fe40000000000 */
.L_x_81:
[----:B--2---:R-:W-:Y:S01]  /*4820*/  UIADD3 UR4, UPT, UPT, UR21, 0x1, URZ ;  /* 0x0000000115047890 */ /* 0x004fe2000fffe0ff */
[----:B------:R-:W-:-:S03]  /*4830*/  LOP3.LUT R2, R2, 0x1, RZ, 0x3c, !PT ;  /* 0x0000000102027812 */ /* 0x000fc600078e3cff */
[----:B------:R-:W-:-:S04]  /*4840*/  UISETP.NE.AND UP0, UPT, UR4, 0x2, UPT ;  /* 0x000000020400788c */ /* 0x000fc8000bf05270 */
[----:B------:R-:W-:Y:S02]  /*4850*/  USEL UR5, URZ, 0x1, UP0 ;  /* 0x00000001ff057887 */ /* 0x000fe40008000000 */
[----:B------:R-:W-:-:S04]  /*4860*/  USEL UR21, UR4, URZ, UP0 ;  /* 0x000000ff04157287 */ /* 0x000fc80008000000 */
[----:B------:R-:W-:Y:S01]  /*4870*/  LOP3.LUT R8, R8, UR5, RZ, 0x3c, !PT ;  /* 0x0000000508087c12 */ /* 0x000fe2000f8e3cff */
[----:B------:R-:W-:Y:S07]  /*4880*/  @P2 BRA `(.L_x_86) ;  /* 0xfffffff800c82947 */ /* 0x000fee000383ffff */
[----:B------:R-:W2:Y:S01]  /*4890*/  S2UR UR8, SR_CgaCtaId ;  /* 0x00000000000879c3 */ /* 0x000ea20000008800 */
[----:B------:R-:W-:Y:S01]  /*48a0*/  ELECT P0, URZ, PT ;  /* 0x0000000000ff782f */ /* 0x000fe20003800000 */
[----:B------:R-:W-:Y:S01]  /*48b0*/  HFMA2 R0, -RZ, RZ, 0, 5.9604644775390625e-08 ;  /* 0x00000001ff007431 */ /* 0x000fe200000001ff */
[----:B------:R-:W-:-:S05]  /*48c0*/  UMOV UR4, 0x40 ;  /* 0x0000004000047882 */ /* 0x000fca0000000000 */
[----:B------:R-:W-:Y:S01]  /*48d0*/  UVIRTCOUNT.DEALLOC.SMPOOL 0x80 ;  /* 0x000000800000784c */ /* 0x000fe20000000000 */
[----:B------:R-:W-:Y:S02]  /*48e0*/  UISETP.NE.AND UP0, UPT, UR31, URZ, UPT ;  /* 0x000000ff1f00728c */ /* 0x000fe4000bf05270 */
[----:B--2---:R-:W-:-:S09]  /*48f0*/  ULEA UR8, UR8, UR4, 0x18 ;  /* 0x0000000408087291 */ /* 0x004fd2000f8ec0ff */
[----:B------:R2:W-:Y:S01]  /*4900*/  @P0 STS.U8 [UR8+0x1c], R0 ;  /* 0x00001c00ff000988 */ /* 0x0005e20008000008 */
[----:B------:R-:W-:Y:S05]  /*4910*/  BRA.U UP0, `(.L_x_87) ;  /* 0x0000000100587547 */ /* 0x000fea000b800000 */
[----:B------:R-:W-:Y:S01]  /*4920*/  UIADD3 UR5, UPT, UPT, UR17, 0x180, URZ ;  /* 0x0000018011057890 */ /* 0x000fe2000fffe0ff */
[----:B-1----:R-:W-:-:S03]  /*4930*/  SHF.L.U32 R5, R8, 0x1f, RZ ;  /* 0x0000001f08057819 */ /* 0x002fc600000006ff */
[----:B------:R-:W-:-:S09]  /*4940*/  ULEA UR4, UR21, UR5, 0x3 ;  /* 0x0000000515047291 */ /* 0x000fd2000f8e18ff */
[----:B------:R-:W1:Y:S02]  /*4950*/  SYNCS.PHASECHK.TRANS64.TRYWAIT P0, [UR4], R5 ;  /* 0x00000005ff0075a7 */ /* 0x000e640008001104 */
[----:B-1----:R-:W-:Y:S05]  /*4960*/  @!P0 BRA `(.L_x_88) ;  /* 0x0000004400148947 */ /* 0x002fea0003800000 */
.L_x_177:
[----:B------:R-:W-:-:S04]  /*4970*/  UIADD3 UR4, UPT, UPT, UR21, 0x1, URZ ;  /* 0x0000000115047890 */ /* 0x000fc8000fffe0ff */
[----:B------:R-:W-:-:S04]  /*4980*/  UISETP.NE.AND UP1, UPT, UR4, 0x2, UPT ;  /* 0x000000020400788c */ /* 0x000fc8000bf25270 */
[----:B---3--:R-:W-:Y:S02]  /*4990*/  USEL UR6, URZ, 0x1, UP1 ;  /* 0x00000001ff067887 */ /* 0x008fe40008800000 */
[----:B------:R-:W-:-:S04]  /*49a0*/  USEL UR4, UR4, URZ, UP1 ;  /* 0x000000ff04047287 */ /* 0x000fc80008800000 */
[----:B------:R-:W-:Y:S01]  /*49b0*/  ULEA UR4, UR4, UR5, 0x3 ;  /* 0x0000000504047291 */ /* 0x000fe2000f8e18ff */
[----:B-1----:R-:W-:-:S04]  /*49c0*/  LOP3.LUT R5, R8, UR6, RZ, 0x3c, !PT ;  /* 0x0000000608057c12 */ /* 0x002fc8000f8e3cff */
[----:B------:R-:W-:Y:S01]  /*49d0*/  SHF.L.U32 R5, R5, 0x1f, RZ ;  /* 0x0000001f05057819 */ /* 0x000fe200000006ff */
[----:B--2---:R-:W-:-:S04]  /*49e0*/  IMAD.U32 R0, RZ, RZ, UR4 ;  /* 0x00000004ff007e24 */ /* 0x004fc8000f8e00ff */
[----:B------:R1:W2:Y:S03]  /*49f0*/  SYNCS.PHASECHK.TRANS64.TRYWAIT P0, [R0+URZ], R5 ;  /* 0x00000005000075a7 */ /* 0x0002a600080011ff */
[----:B--2---:R-:W-:Y:S05]  /*4a00*/  @!P0 NANOSLEEP.SYNCS 0x989680 ;  /* 0x009896800000895d */ /* 0x004fea0003900000 */
[----:B------:R-:W2:Y:S02]  /*4a10*/  @!P0 SYNCS.PHASECHK.TRANS64 P0, [R0+URZ], R5 ;  /* 0x00000005000085a7 */ /* 0x000ea400080010ff */
[----:B--2---:R-:W-:Y:S05]  /*4a20*/  @P0 BRA `(.L_x_89) ;  /* 0x0000000000200947 */ /* 0x004fea0003800000 */
.L_x_90:
[----:B--2---:R2:W3:Y:S02]  /*4a30*/  SYNCS.PHASECHK.TRANS64.TRYWAIT P0, [R0+URZ], R5 ;  /* 0x00000005000075a7 */ /* 0x0044e400080011ff */
[----:B---3--:R-:W-:Y:S05]  /*4a40*/  @!P0 NANOSLEEP.SYNCS 0x989680 ;  /* 0x009896800000895d */ /* 0x008fea0003900000 */
[----:B------:R-:W3:Y:S02]  /*4a50*/  @!P0 SYNCS.PHASECHK.TRANS64 P0, [R0+URZ], R5 ;  /* 0x00000005000085a7 */ /* 0x000ee400080010ff */
[----:B---3--:R-:W-:Y:S05]  /*4a60*/  @!P0 BRA `(.L_x_90) ;  /* 0xfffffffc00f08947 */ /* 0x008fea000383ffff */
[----:B------:R-:W-:Y:S05]  /*4a70*/  BRA `(.L_x_89) ;  /* 0x00000000000c7947 */ /* 0x000fea0003800000 */
.L_x_87:
[----:B------:R-:W-:-:S04]  /*4a80*/  UIADD3 UR4, UPT, UPT, UR17, 0x190, URZ ;  /* 0x0000019011047890 */ /* 0x000fc8000fffe0ff */
[----:B------:R-:W-:-:S09]  /*4a90*/  UPRMT UR4, UR30, 0x654, UR4 ;  /* 0x000006541e047896 */ /* 0x000fd20008000004 */
[----:B------:R-:W-:Y:S03]  /*4aa0*/  SYNCS.ARRIVE.TRANS64.RED.A1T0 RZ, [UR4], RZ ;  /* 0x000000ffffff79a7 */ /* 0x000fe60008100404 */
.L_x_89:
[----:B-12---:R-:W-:Y:S01]  /*4ab0*/  SHF.L.U32 R5, RZ, 0x1f, RZ ;  /* 0x0000001fff057819 */ /* 0x006fe200000006ff */
[----:B------:R-:W-:Y:S01]  /*4ac0*/  UIADD3 UR4, UPT, UPT, UR17, 0x190, URZ ;  /* 0x0000019011047890 */ /* 0x000fe2000fffe0ff */
[----:B------:R-:W-:Y:S02]  /*4ad0*/  PLOP3.LUT P0, PT, PT, PT, UP0, 0x80, 0x8 ;  /* 0x000000000008781c */ /* 0x000fe40003f0f008 */
[----:B----4-:R-:W1:Y:S02]  /*4ae0*/  SYNCS.PHASECHK.TRANS64.TRYWAIT P1, [UR17+0x190], R5 ;  /* 0x00019005ff0075a7 */ /* 0x010e640008021111 */
[----:B-1----:R-:W-:Y:S09]  /*4af0*/  @!P1 BRA `(.L_x_91) ;  /* 0x0000004000c89947 */ /* 0x002ff20003800000 */
.L_x_179:
[----:B------:R-:W-:Y:S01]  /*4b00*/  @!UP0 UPRMT UR4, UR30, 0x654, UR4 ;  /* 0x000006541e048896 */ /* 0x000fe20008000004 */
[----:B------:R-:W-:Y:S01]  /*4b10*/  LOP3.LUT R2, R3, 0xffff, RZ, 0xc0, !PT ;  /* 0x0000ffff03027812 */ /* 0x000fe200078ec0ff */
[----:B------:R-:W-:Y:S02]  /*4b20*/  IMAD.MOV.U32 R3, RZ, RZ, 0xffff ;  /* 0x0000ffffff037424 */ /* 0x000fe400078e00ff */
[----:B-1----:R-:W-:Y:S01]  /*4b30*/  IMAD.MOV.U32 R5, RZ, RZ, 0x1 ;  /* 0x00000001ff057424 */ /* 0x002fe200078e00ff */
[----:B------:R-:W-:-:S04]  /*4b40*/  SHF.R.U32.HI R2, RZ, 0x5, R2 ;  /* 0x00000005ff027819 */ /* 0x000fc80000011602 */
[----:B------:R-:W-:Y:S01]  /*4b50*/  @!P0 SYNCS.ARRIVE.TRANS64.RED.A1T0 RZ, [UR4], RZ ;  /* 0x000000ffffff89a7 */ /* 0x000fe20008100404 */
[----:B------:R-:W-:Y:S01]  /*4b60*/  NOP ;  /* 0x0000000000007918 */ /* 0x000fe20000000000 */
[----:B------:R-:W1:Y:S01]  /*4b70*/  LDS R0, [UR8+0x14] ;  /* 0x00001408ff007984 */ /* 0x000e620008000800 */
[-C--:B------:R-:W-:Y:S02]  /*4b80*/  SHF.L.U32 R3, R3, R2.reuse, RZ ;  /* 0x0000000203037219 */ /* 0x080fe400000006ff */
[----:B------:R-:W-:Y:S02]  /*4b90*/  SHF.L.U32 R5, R5, R2, RZ ;  /* 0x0000000205057219 */ /* 0x000fe400000006ff */
[----:B-1----:R-:W-:-:S04]  /*4ba0*/  LOP3.LUT R0, R0, R3, RZ, 0xc0, !PT ;  /* 0x0000000300007212 */ /* 0x002fc800078ec0ff */
[----:B------:R-:W-:-:S13]  /*4bb0*/  ISETP.NE.AND P0, PT, R0, R3, PT ;  /* 0x000000030000720c */ /* 0x000fda0003f05270 */
[----:B------:R-:W-:Y:S05]  /*4bc0*/  @P0 BRA `(.L_x_92) ;  /* 0x00000000005c0947 */ /* 0x000fea0003800000 */
[----:B------:R-:W1:Y:S02]  /*4bd0*/  LDS R0, [UR8+0x18] ;  /* 0x00001808ff007984 */ /* 0x000e640008000800 */
[----:B-1----:R-:W-:-:S04]  /*4be0*/  LOP3.LUT R0, R0, R5, RZ, 0xc0, !PT ;  /* 0x0000000500007212 */ /* 0x002fc800078ec0ff */
[----:B------:R-:W-:-:S13]  /*4bf0*/  ISETP.NE.AND P0, PT, R0, R5, PT ;  /* 0x000000050000720c */ /* 0x000fda0003f05270 */
[----:B------:R-:W-:Y:S05]  /*4c00*/  @P0 BRA `(.L_x_93) ;  /* 0x0000000000400947 */ /* 0x000fea0003800000 */
[----:B------:R-:W-:Y:S01]  /*4c10*/  R2UR UR4, R3 ;  /* 0x00000000030472ca */ /* 0x000fe200000e0000 */
[----:B------:R-:W1:Y:S01]  /*4c20*/  S2R R2, SR_LANEID ;  /* 0x0000000000027919 */ /* 0x000e620000000000 */
[----:B------:R-:W-:-:S04]  /*4c30*/  LOP3.LUT R5, RZ, R5, RZ, 0x33, !PT ;  /* 0x00000005ff057212 */ /* 0x000fc800078e33ff */
[----:B---3--:R-:W2:Y:S07]  /*4c40*/  REDUX UR6, R5 ;  /* 0x00000000050673c4 */ /* 0x008eae0000000000 */
[----:B------:R-:W-:-:S03]  /*4c50*/  ULOP3.LUT UR5, URZ, UR4, URZ, 0x33, !UPT ;  /* 0x00000004ff057292 */ /* 0x000fc6000f8e33ff */
[----:B------:R-:W-:Y:S02]  /*4c60*/  VOTEU.ANY UR4, UPT, PT ;  /* 0x0000000000047886 */ /* 0x000fe400038e0100 */
[----:B------:R-:W-:Y:S01]  /*4c70*/  UFLO.U32 UR4, UR4 ;  /* 0x00000004000472bd */ /* 0x000fe200080e0000 */
[----:B------:R-:W-:-:S04]  /*4c80*/  IMAD.U32 R0, RZ, RZ, UR5 ;  /* 0x00000005ff007e24 */ /* 0x000fc8000f8e00ff */
[----:B------:R-:W3:Y:S02]  /*4c90*/  REDUX UR7, R0 ;  /* 0x00000000000773c4 */ /* 0x000ee40000000000 */
[----:B------:R4:W-:Y:S01]  /*4ca0*/  UTCATOMSWS.AND URZ, UR5 ;  /* 0x0000000500ff79e3 */ /* 0x0009e20008000000 */
[----:B-1----:R-:W-:Y:S01]  /*4cb0*/  ISETP.EQ.U32.AND P0, PT, R2, UR4, PT ;  /* 0x0000000402007c0c */ /* 0x002fe2000bf02070 */
[----:B--2---:R-:W-:Y:S02]  /*4cc0*/  IMAD.U32 R2, RZ, RZ, UR6 ;  /* 0x00000006ff027e24 */ /* 0x004fe4000f8e00ff */
[----:B---3--:R-:W-:-:S10]  /*4cd0*/  IMAD.U32 R3, RZ, RZ, UR7 ;  /* 0x00000007ff037e24 */ /* 0x008fd4000f8e00ff */
[----:B------:R4:W-:Y:S04]  /*4ce0*/  @P0 ATOMS.AND RZ, [UR8+0x14], R3 ;  /* 0x00001403ffff098c */ /* 0x0009e8000a800008 */
[----:B------:R4:W-:Y:S01]  /*4cf0*/  @P0 ATOMS.AND RZ, [UR8+0x18], R2 ;  /* 0x00001802ffff098c */ /* 0x0009e2000a800008 */
[----:B------:R-:W-:Y:S05]  /*4d00*/  BRA `(.L_x_94) ;  /* 0x0000000000147947 */ /* 0x000fea0003800000 */
.L_x_93:
[----:B------:R-:W-:Y:S02]  /*4d10*/  MOV R2, 0x4d30 ;  /* 0x00004d3000027802 */ /* 0x000fe40000000f00 */
[----:B---3-5:R-:W-:Y:S05]  /*4d20*/  CALL.REL.NOINC `($__internal_0_$__cuda_sm10x_tcgen05_guardrail_trap_col_being_dealloced_not_returned_by_alloc) ;  /* 0x0000004000e07944 */ /* 0x028fea0003c00000 */
[----:B------:R-:W-:Y:S05]  /*4d30*/  BRA `(.L_x_94) ;  /* 0x0000000000087947 */ /* 0x000fea0003800000 */
.L_x_92:
[----:B------:R-:W-:Y:S02]  /*4d40*/  MOV R2, 0x4d60 ;  /* 0x00004d6000027802 */ /* 0x000fe40000000f00 */
[----:B---3-5:R-:W-:Y:S05]  /*4d50*/  CALL.REL.NOINC `($__internal_2_$__cuda_sm10x_tcgen05_guardrail_trap_unallocated_columns_being_dealloced) ;  /* 0x0000004000ec7944 */ /* 0x028fea0003c00000 */
.L_x_94:
[----:B------:R-:W-:Y:S01]  /*4d60*/  NOP ;  /* 0x0000000000007918 */ /* 0x000fe20000000000 */
[----:B----4-:R-:W-:Y:S05]  /*4d70*/  EXIT ;  /* 0x000000000000794d */ /* 0x010fea0003800000 */
.L_x_66:
[----:B------:R-:W-:-:S09]  /*4d80*/  UISETP.NE.OR UP0, UPT, UR18, 0x3, !UP3 ;  /* 0x000000031200788c */ /* 0x000fd2000df05670 */
[----:B------:R-:W-:Y:S05]  /*4d90*/  BRA.U UP0, `(.L_x_95) ;  /* 0x0000000d00547547 */ /* 0x000fea000b800000 */
[----:B------:R-:W2:Y:S01]  /*4da0*/  LDCU.64 UR4, c[0x0][0x888] ;  /* 0x00011100ff0477ac */ /* 0x000ea20008000a00 */
[----:B------:R-:W3:Y:S01]  /*4db0*/  S2UR UR10, SR_CgaCtaId ;  /* 0x00000000000a79c3 */ /* 0x000ee20000008800 */
[----:B------:R-:W-:Y:S01]  /*4dc0*/  HFMA2 R10, -RZ, RZ, 0, 5.9604644775390625e-08 ;  /* 0x00000001ff0a7431 */ /* 0x000fe200000001ff */
[----:B------:R-:W-:Y:S01]  /*4dd0*/  MOV R8, RZ ;  /* 0x000000ff00087202 */ /* 0x000fe20000000f00 */
[----:B------:R-:W4:Y:S01]  /*4de0*/  LDCU UR27, c[0x0][0x370] ;  /* 0x00006e00ff1b77ac */ /* 0x000f220008000800 */
[----:B------:R-:W-:Y:S01]  /*4df0*/  HFMA2 R2, -RZ, RZ, 0, 0.0078125 ;  /* 0x00002000ff027431 */ /* 0x000fe200000001ff */
[----:B------:R-:W4:Y:S03]  /*4e00*/  LDCU.128 UR28, c[0x0][0xb10] ;  /* 0x00016200ff1c77ac */ /* 0x000f260008000c00 */
[----:B------:R-:W1:Y:S01]  /*4e10*/  LDC.64 R12, c[0x0][0x348] ;  /* 0x0000d200ff0c7b82 */ /* 0x000e620000000a00 */
[----:B------:R-:W3:Y:S01]  /*4e20*/  LDCU UR26, c[0x0][0x374] ;  /* 0x00006e80ff1a77ac */ /* 0x000ee20008000800 */
[----:B------:R-:W3:Y:S01]  /*4e30*/  LDCU.64 UR24, c[0x0][0x890] ;  /* 0x00011200ff1877ac */ /* 0x000ee20008000a00 */
[----:B------:R-:W3:Y:S01]  /*4e40*/  LDCU UR18, c[0x0][0xb0c] ;  /* 0x00016180ff1277ac */ /* 0x000ee20008000800 */
[----:B--2---:R-:W-:Y:S01]  /*4e50*/  UISETP.NE.U32.AND UP0, UPT, UR4, URZ, UPT ;  /* 0x000000ff0400728c */ /* 0x004fe2000bf05070 */
[----:B------:R-:W2:Y:S01]  /*4e60*/  LDCU UR36, c[0x0][0xb20] ;  /* 0x00016400ff2477ac */ /* 0x000ea20008000800 */
[----:B------:R-:W2:Y:S01]  /*4e70*/  LDCU UR4, c[0x0][0xb30] ;  /* 0x00016600ff0477ac */ /* 0x000ea20008000800 */
[----:B------:R-:W-:Y:S01]  /*4e80*/  UMOV UR19, 0x400 ;  /* 0x0000040000137882 */ /* 0x000fe20000000000 */
[----:B----4-:R-:W-:-:S02]  /*4e90*/  UIMAD.WIDE.U32 UR6, UR27, UR28, URZ ;  /* 0x0000001c1b0672a5 */ /* 0x010fc4000f8e00ff */
[----:B---3--:R-:W-:Y:S02]  /*4ea0*/  UIMAD.WIDE.U32 UR8, UR26, UR31, URZ ;  /* 0x0000001f1a0872a5 */ /* 0x008fe4000f8e00ff */
[----:B------:R-:W-:Y:S02]  /*4eb0*/  ULEA UR19, UR10, UR19, 0x18 ;  /* 0x000000130a137291 */ /* 0x000fe4000f8ec0ff */
[----:B------:R-:W-:Y:S02]  /*4ec0*/  UISETP.NE.U32.AND UP6, UPT, UR24, URZ, UPT ;  /* 0x000000ff1800728c */ /* 0x000fe4000bfc5070 */
[----:B------:R-:W-:Y:S02]  /*4ed0*/  UIADD3 UR33, UPT, UPT, UR19, 0x140, URZ ;  /* 0x0000014013217890 */ /* 0x000fe4000fffe0ff */
[----:B------:R-:W-:Y:S02]  /*4ee0*/  UIADD3 UR32, UPT, UPT, UR19, 0x168, URZ ;  /* 0x0000016813207890 */ /* 0x000fe4000fffe0ff */
[----:B------:R-:W-:-:S02]  /*4ef0*/  UISETP.NE.AND.EX UP5, UPT, UR5, URZ, UPT, UP0 ;  /* 0x000000ff0500728c */ /* 0x000fc4000bfa5300 */
[----:B------:R-:W-:Y:S01]  /*4f00*/  UISETP.NE.AND UP0, UPT, UR39, 0x1, UPT ;  /* 0x000000012700788c */ /* 0x000fe2000bf05270 */
[----:B------:R-:W-:Y:S01]  /*4f10*/  UMOV UR35, UR7 ;  /* 0x0000000700237c82 */ /* 0x000fe20008000000 */
[----:B------:R-:W-:Y:S01]  /*4f20*/  UMOV UR34, UR9 ;  /* 0x0000000900227c82 */ /* 0x000fe20008000000 */
[----:B------:R-:W-:Y:S02]  /*4f30*/  UISETP.NE.AND UP0, UPT, UR18, 0x1, UPT ;  /* 0x000000011200788c */ /* 0x000fe4000bf05270 */
[----:B------:R-:W-:Y:S02]  /*4f40*/  UPLOP3.LUT UP1, UPT, UPT, UPT, UPT, 0x40, 0x4 ;  /* 0x000000000004789c */ /* 0x000fe40003f2e870 */
[----:B------:R-:W-:Y:S01]  /*4f50*/  UISETP.GE.AND UP3, UPT, UR39, 0x1, UPT ;  /* 0x000000012700788c */ /* 0x000fe2000bf66270 */
[----:B------:R-:W3:Y:S01]  /*4f60*/  LDCU.64 UR16, c[0x0][0xb28] ;  /* 0x00016500ff1077ac */ /* 0x000ee20008000a00 */
[----:B------:R-:W-:Y:S02]  /*4f70*/  UISETP.NE.AND.EX UP6, UPT, UR25, URZ, UPT, UP6 ;  /* 0x000000ff1900728c */ /* 0x000fe4000bfc5360 */
[----:B------:R-:W-:-:S02]  /*4f80*/  UPRMT UR33, UR10, 0x654, UR33 ;  /* 0x000006540a217896 */ /* 0x000fc40008000021 */
[----:B------:R-:W-:Y:S02]  /*4f90*/  UPRMT UR32, URZ, 0x654, UR32 ;  /* 0x00000654ff207896 */ /* 0x000fe40008000020 */
[----:B------:R-:W-:Y:S02]  /*4fa0*/  USHF.R.U32.HI UR35, URZ, UR29, UR35 ;  /* 0x0000001dff237299 */ /* 0x000fe40008011623 */
[----:B--2---:R-:W-:Y:S02]  /*4fb0*/  USHF.R.U32.HI UR34, URZ, UR36, UR34 ;  /* 0x00000024ff227299 */ /* 0x004fe40008011622 */
[----:B------:R-:W-:Y:S02]  /*4fc0*/  UISETP.NE.AND UP0, UPT, UR30, 0x1, UPT ;  /* 0x000000011e00788c */ /* 0x000fe4000bf05270 */
[----:B-1----:R-:W-:-:S11]  /*4fd0*/  UISETP.NE.AND UP4, UPT, UR4, 0x1, UPT ;  /* 0x000000010400788c */ /* 0x002fd6000bf85270 */
.L_x_103:
[----:B------:R-:W-:Y:S04]  /*4fe0*/  SHF.L.U32 R3, R8, 0x1f, RZ ;  /* 0x0000001f08037819 */ /* 0x000fe800000006ff */
[----:B-1----:R-:W1:Y:S02]  /*4ff0*/  SYNCS.PHASECHK.TRANS64.TRYWAIT P0, [UR19+0x160], R3 ;  /* 0x00016003ff0075a7 */ /* 0x002e640008001113 */
[----:B-1----:R-:W-:Y:S05]  /*5000*/  @!P0 BRA `(.L_x_96) ;  /* 0x0000003c009c8947 */ /* 0x002fea0003800000 */
.L_x_181:
[----:B------:R-:W2:Y:S01]  /*5010*/  LDS.128 R4, [UR19+0x1a0] ;  /* 0x0001a013ff047984 */ /* 0x000ea20008000c00 */
[----:B------:R-:W-:Y:S01]  /*5020*/  UISETP.GE.AND UP0, UPT, UR39, 0x1, UPT ;  /* 0x000000012700788c */ /* 0x000fe2000bf06270 */
[----:B------:R-:W-:Y:S01]  /*5030*/  @!PT LDS RZ, [RZ] ;  /* 0x00000000fffff984 */ /* 0x000fe20000000800 */
[----:B------:R-:W-:Y:S01]  /*5040*/  @!PT LDS RZ, [RZ] ;  /* 0x00000000fffff984 */ /* 0x000fe20000000800 */
[----:B------:R-:W-:Y:S01]  /*5050*/  @!PT LDS RZ, [RZ] ;  /* 0x00000000fffff984 */ /* 0x000fe20000000800 */
[----:B------:R-:W-:Y:S01]  /*5060*/  @!PT LDS RZ, [RZ] ;  /* 0x00000000fffff984 */ /* 0x000fe20000000800 */
[----:B------:R4:W-:Y:S06]  /*5070*/  MEMBAR.ALL.CTA ;  /* 0x0000000000007992 */ /* 0x0009ec0000008000 */
[----:B----4-:R-:W4:Y:S02]  /*5080*/  FENCE.VIEW.ASYNC.S ;  /* 0x00000000000073c6 */ /* 0x010f240000000000 */
[----:B----4-:R-:W-:Y:S01]  /*5090*/  SYNCS.ARRIVE.TRANS64.RED.A1T0 RZ, [UR32], RZ ;  /* 0x000000ffffff79a7 */ /* 0x010fe20008100420 */
[----:B--2---:R-:W-:Y:S11]  /*50a0*/  LOP3.LUT P0, RZ, R6, 0x1, RZ, 0xc0, !PT ;  /* 0x0000000106ff7812 */ /* 0x004ff6000780c0ff */
[----:B------:R-:W-:Y:S02]  /*50b0*/  @!UPT UIADD3 URZ, UPT, UPT, URZ, URZ, URZ ;  /* 0x000000fffffff290 */ /* 0x000fe4000fffe0ff */
[----:B------:R-:W-:Y:S01]  /*50c0*/  VOTEU.ANY UP3, P0 ;  /* 0x0000000000ff7886 */ /* 0x000fe20000060100 */
[----:B------:R-:W-:Y:S11]  /*50d0*/  PLOP3.LUT P1, PT, PT, PT, UP3, 0x80, 0x8 ;  /* 0x000000000008781c */ /* 0x000ff60003f2f038 */
[----:B------:R-:W-:Y:S02]  /*50e0*/  @!UPT UIADD3 URZ, UPT, UPT, URZ, URZ, URZ ;  /* 0x000000fffffff290 */ /* 0x000fe4000fffe0ff */
[----:B-1----:R-:W-:Y:S02]  /*50f0*/  @P1 MOV R3, R4 ;  /* 0x0000000400031202 */ /* 0x002fe40000000f00 */
[----:B------:R-:W-:Y:S02]  /*5100*/  @P1 LOP3.LUT R0, R5, 0xffff, RZ, 0xc0, !PT ;  /* 0x0000ffff05001812 */ /* 0x000fe400078ec0ff */
[----:B------:R-:W-:Y:S02]  /*5110*/  @P1 R2UR UR5, R3 ;  /* 0x00000000030512ca */ /* 0x000fe400000e0000 */
[----:B------:R-:W-:Y:S11]  /*5120*/  @P1 R2UR UR4, R0 ;  /* 0x00000000000412ca */ /* 0x000ff600000e0000 */
[----:B------:R-:W-:Y:S02]  /*5130*/  @UP3 UMOV UR15, UR5 ;  /* 0x00000005000f3c82 */ /* 0x000fe40008000000 */
[----:B------:R-:W-:Y:S01]  /*5140*/  @UP3 UMOV UR14, UR4 ;  /* 0x00000004000e3c82 */ /* 0x000fe20008000000 */
[----:B------:R-:W-:Y:S05]  /*5150*/  BRA.U !UP0, `(.L_x_97) ;  /* 0x0000000108c07547 */ /* 0x000fea000b800000 */
[----:B------:R-:W-:Y:S02]  /*5160*/  UIMAD.WIDE.U32 UR8, UR14, UR31, URZ ;  /* 0x0000001f0e0872a5 */ /* 0x000fe4000f8e00ff */
[----:B------:R-:W-:Y:S02]  /*5170*/  UP2UR UR22, UPR, URZ, 0x4 ;  /* 0x00000004ff167883 */ /* 0x000fe40008000000 */
[----:B------:R-:W-:Y:S02]  /*5180*/  UISETP.NE.AND UP2, UPT, UR30, 0x1, UPT ;  /* 0x000000011e00788c */ /* 0x000fe4000bf45270 */
[----:B------:R-:W-:Y:S02]  /*5190*/  UIMAD.WIDE.U32 UR10, UR15, UR28, URZ ;  /* 0x0000001c0f0a72a5 */ /* 0x000fe4000f8e00ff */
[----:B------:R-:W-:Y:S02]  /*51a0*/  USEL UR4, UR26, UR34, !UP2 ;  /* 0x000000221a047287 */ /* 0x000fe4000d000000 */
[----:B------:R-:W-:Y:S02]  /*51b0*/  UISETP.NE.AND UP0, UPT, UR18, 0x1, UPT ;  /* 0x000000011200788c */ /* 0x000fe4000bf05270 */
[----:B------:R-:W-:Y:S02]  /*51c0*/  UP2UR UR23, UPR, URZ, 0x2 ;  /* 0x00000002ff177883 */ /* 0x000fe40008000000 */
[----:B------:R-:W-:Y:S02]  /*51d0*/  UISETP.NE.AND UP1, UPT, UR39, 0x1, UPT ;  /* 0x000000012700788c */ /* 0x000fe4000bf25270 */
[----:B---3--:R-:W-:Y:S02]  /*51e0*/  UIMAD.WIDE.U32 UR12, UR4, UR16, URZ ;  /* 0x00000010040c72a5 */ /* 0x008fe4000f8e00ff */
[----:B------:R-:W-:Y:S01]  /*51f0*/  USEL UR7, UR27, UR35, !UP0 ;  /* 0x000000231b077287 */ /* 0x000fe2000c000000 */
[----:B------:R-:W-:Y:S02]  /*5200*/  UMOV UR5, UR9 ;  /* 0x0000000900057c82 */ /* 0x000fe40008000000 */
[----:B------:R-:W-:Y:S02]  /*5210*/  USHF.R.U32.HI UR6, URZ, UR36, UR5 ;  /* 0x00000024ff067299 */ /* 0x000fe40008011605 */
[----:B------:R-:W-:Y:S02]  /*5220*/  UIMAD.WIDE.U32 UR20, UR7, UR16, URZ ;  /* 0x00000010071472a5 */ /* 0x000fe4000f8e00ff */
[----:B------:R-:W-:Y:S02]  /*5230*/  USEL UR6, UR14, UR6, !UP2 ;  /* 0x000000060e067287 */ /* 0x000fe4000d000000 */
[----:B------:R-:W-:Y:S01]  /*5240*/  UISETP.NE.AND UP2, UPT, UR22, URZ, UPT ;  /* 0x000000ff1600728c */ /* 0x000fe2000bf45270 */
[----:B------:R-:W-:Y:S01]  /*5250*/  UMOV UR5, UR11 ;  /* 0x0000000b00057c82 */ /* 0x000fe20008000000 */
[----:B------:R-:W-:Y:S02]  /*5260*/  UIMAD.WIDE.U32 UR10, UR6, UR16, URZ ;  /* 0x00000010060a72a5 */ /* 0x000fe4000f8e00ff */
[----:B------:R-:W-:Y:S03]  /*5270*/  USHF.R.U32.HI UR8, URZ, UR29, UR5 ;  /* 0x0000001dff087299 */ /* 0x000fe60008011605 */
[----:B------:R-:W-:Y:S02]  /*5280*/  UMOV UR5, UR13 ;  /* 0x0000000d00057c82 */ /* 0x000fe40008000000 */
[----:B------:R-:W-:Y:S03]  /*5290*/  @UP1 USHF.R.U32.HI UR4, URZ, UR17, UR5 ;  /* 0x00000011ff041299 */ /* 0x000fe60008011605 */
[----:B------:R-:W-:Y:S01]  /*52a0*/  UMOV UR5, UR21 ;  /* 0x0000001500057c82 */ /* 0x000fe20008000000 */
[----:B------:R-:W-:Y:S02]  /*52b0*/  UIMAD UR4, UR39, UR4, URZ ;  /* 0x00000004270472a4 */ /* 0x000fe4000f8e02ff */
[----:B------:R-:W-:Y:S02]  /*52c0*/  @UP1 USHF.R.U32.HI UR7, URZ, UR17, UR5 ;  /* 0x00000011ff071299 */ /* 0x000fe40008011605 */
[----:B------:R-:W-:Y:S02]  /*52d0*/  USEL UR5, UR15, UR8, !UP0 ;  /* 0x000000080f057287 */ /* 0x000fe4000c000000 */
[----:B------:R-:W-:Y:S02]  /*52e0*/  UIMAD UR8, UR39, UR7, URZ ;  /* 0x00000007270872a4 */ /* 0x000fe4000f8e02ff */
[----:B------:R-:W-:Y:S03]  /*52f0*/  UISETP.GE.AND UP0, UPT, UR6, UR4, UPT ;  /* 0x000000040600728c */ /* 0x000fe6000bf06270 */
[----:B------:R-:W-:Y:S01]  /*5300*/  UMOV UR4, UR11 ;  /* 0x0000000b00047c82 */ /* 0x000fe20008000000 */
[----:B------:R-:W-:Y:S02]  /*5310*/  UISETP.GE.OR UP0, UPT, UR5, UR8, UP0 ;  /* 0x000000080500728c */ /* 0x000fe40008706670 */
[----:B------:R-:W-:Y:S02]  /*5320*/  USHF.R.U32.HI UR4, URZ, UR17, UR4 ;  /* 0x00000011ff047299 */ /* 0x000fe40008011604 */
[----:B------:R-:W-:Y:S02]  /*5330*/  UIMAD.WIDE.U32 UR8, UR5, UR16, URZ ;  /* 0x00000010050872a5 */ /* 0x000fe4000f8e00ff */
[----:B------:R-:W-:Y:S04]  /*5340*/  USEL UR10, UR6, UR4, !UP1 ;  /* 0x00000004060a7287 */ /* 0x000fe8000c800000 */
[----:B------:R-:W-:Y:S01]  /*5350*/  UIADD3 UR11, UPT, UPT, -UR10, URZ, URZ ;  /* 0x000000ff0a0b7290 */ /* 0x000fe2000fffe1ff */
[----:B------:R-:W-:Y:S02]  /*5360*/  @!UP0 UMOV UR4, UR9 ;  /* 0x0000000900048c82 */ /* 0x000fe40008000000 */
[----:B------:R-:W-:Y:S02]  /*5370*/  @!UP0 USHF.R.U32.HI UR4, URZ, UR17, UR4 ;  /* 0x00000011ff048299 */ /* 0x000fe40008011604 */
[----:B------:R-:W-:Y:S02]  /*5380*/  UIMAD UR8, UR39, UR11, UR6 ;  /* 0x0000000b270872a4 */ /* 0x000fe4000f8e0206 */
[----:B------:R-:W-:Y:S02]  /*5390*/  @!UP0 USEL UR4, UR5, UR4, !UP1 ;  /* 0x0000000405048287 */ /* 0x000fe4000c800000 */
[----:B------:R-:W-:Y:S02]  /*53a0*/  UISETP.NE.AND UP1, UPT, UR23, URZ, UPT ;  /* 0x000000ff1700728c */ /* 0x000fe4000bf25270 */
[----:B------:R-:W-:Y:S02]  /*53b0*/  @!UP0 UIMAD UR8, UR7, UR8, UR4 ;  /* 0x00000008070882a4 */ /* 0x000fe4000f8e0204 */
[----:B------:R-:W-:Y:S02]  /*53c0*/  @!UP0 UIADD3 UR9, UPT, UPT, UR10, -UR4, URZ ;  /* 0x800000040a098290 */ /* 0x000fe4000fffe0ff */
[----:B------:R-:W-:Y:S02]  /*53d0*/  UIADD3 UR4, UPT, UPT, -UR5, URZ, URZ ;  /* 0x000000ff05047290 */ /* 0x000fe4000fffe1ff */
[----:B------:R-:W-:Y:S02]  /*53e0*/  UIADD3 UR7, UPT, UPT, -UR6, URZ, URZ ;  /* 0x000000ff06077290 */ /* 0x000fe4000fffe1ff */
[----:B------:R-:W-:Y:S02]  /*53f0*/  @!UP0 UIMAD UR6, UR9, UR39, UR5 ;  /* 0x00000027090682a4 */ /* 0x000fe4000f8e0205 */
[----:B------:R-:W-:Y:S02]  /*5400*/  UIMAD UR15, UR18, UR4, UR15 ;  /* 0x00000004120f72a4 */ /* 0x000fe4000f8e020f */
[----:B------:R-:W-:Y:S01]  /*5410*/  UIMAD UR14, UR30, UR7, UR14 ;  /* 0x000000071e0e72a4 */ /* 0x000fe2000f8e020e */
[----:B------:R-:W-:Y:S02]  /*5420*/  @!UP0 UMOV UR5, UR8 ;  /* 0x0000000800058c82 */ /* 0x000fe40008000000 */
[----:B------:R-:W-:Y:S02]  /*5430*/  UIMAD UR15, UR5, UR18, UR15 ;  /* 0x00000012050f72a4 */ /* 0x000fe4000f8e020f */
[----:B------:R-:W-:Y:S11]  /*5440*/  UIMAD UR14, UR6, UR30, UR14 ;  /* 0x0000001e060e72a4 */ /* 0x000ff6000f8e020e */
[----:B------:R-:W-:Y:S01]  /*5450*/  @!UPT UIADD3 URZ, UPT, UPT, URZ, URZ, URZ ;  /* 0x000000fffffff290 */ /* 0x000fe2000fffe0ff */
.L_x_97:
[----:B------:R-:W1:Y:S01]  /*5460*/  @!UP4 LDCU.128 UR8, c[0x0][0xb10] ;  /* 0x00016200ff08c7ac */ /* 0x000e620008000c00 */
[----:B------:R-:W-:Y:S02]  /*5470*/  ISETP.NE.U32.AND P2, PT, RZ, UR24, PT ;  /* 0x00000018ff007c0c */ /* 0x000fe4000bf45070 */
[----:B------:R-:W-:Y:S02]  /*5480*/  SHF.L.U32 R3, R10, 0x1f, RZ ;  /* 0x0000001f0a037819 */ /* 0x000fe400000006ff */
[----:B------:R-:W-:Y:S01]  /*5490*/  ISETP.NE.AND.EX P2, PT, RZ, UR25, PT, P2 ;  /* 0x00000019ff007c0c */ /* 0x000fe2000bf45320 */
[----:B------:R-:W2:Y:S01]  /*54a0*/  @!UP4 LDCU UR5, c[0x0][0xb0c] ;  /* 0x00016180ff05c7ac */ /* 0x000ea20008000800 */
[----:B-1----:R-:W-:Y:S07]  /*54b0*/  UIMAD.WIDE.U32 UR6, UR15, UR8, URZ ;  /* 0x000000080f0672a5 */ /* 0x002fee000f8e00ff */
[----:B------:R-:W-:Y:S01]  /*54c0*/  @!UP4 UMOV UR4, UR7 ;  /* 0x000000070004cc82 */ /* 0x000fe20008000000 */
[----:B--2---:R-:W-:Y:S02]  /*54d0*/  @!UP4 UISETP.NE.AND UP0, UPT, UR5, 0x1, UPT ;  /* 0x000000010500c88c */ /* 0x004fe4000bf05270 */
[----:B------:R-:W-:Y:S02]  /*54e0*/  @!UP4 USHF.R.U32.HI UR4, URZ, UR9, UR4 ;  /* 0x00000009ff04c299 */ /* 0x000fe40008011604 */
[----:B------:R-:W-:Y:S02]  /*54f0*/  UIMAD.WIDE.U32 UR6, UR14, UR11, URZ ;  /* 0x0000000b0e0672a5 */ /* 0x000fe4000f8e00ff */
[----:B------:R-:W-:Y:S02]  /*5500*/  @!UP4 USEL UR8, UR15, UR4, !UP0 ;  /* 0x000000040f08c287 */ /* 0x000fe4000c000000 */
[----:B------:R-:W-:Y:S03]  /*5510*/  @!UP4 UISETP.NE.AND UP0, UPT, UR10, 0x1, UPT ;  /* 0x000000010a00c88c */ /* 0x000fe6000bf05270 */
[----:B------:R-:W-:Y:S02]  /*5520*/  @!UP4 UMOV UR6, UR7 ;  /* 0x000000070006cc82 */ /* 0x000fe40008000000 */
[----:B------:R-:W1:Y:S02]  /*5530*/  @!UP4 LDCU UR4, c[0x0][0xb20] ;  /* 0x00016400ff04c7ac */ /* 0x000e640008000800 */
[----:B-1----:R-:W-:Y:S04]  /*5540*/  @!UP4 USHF.R.U32.HI UR6, URZ, UR4, UR6 ;  /* 0x00000004ff06c299 */ /* 0x002fe80008011606 */
[----:B------:R-:W-:Y:S04]  /*5550*/  @!UP4 USEL UR6, UR14, UR6, !UP0 ;  /* 0x000000060e06c287 */ /* 0x000fe8000c000000 */
[----:B------:R-:W-:Y:S02]  /*5560*/  @!UP4 UIADD3 UR4, UPT, UPT, -UR8, UR6, URZ ;  /* 0x000000060804c290 */ /* 0x000fe4000fffe1ff */
[----:B------:R-:W-:Y:S02]  /*5570*/  @!UP4 UIADD3 UR6, UPT, UPT, UR8, -UR6, URZ ;  /* 0x800000060806c290 */ /* 0x000fe4000fffe0ff */
[----:B------:R-:W-:Y:S02]  /*5580*/  @!UP4 UIMAD UR15, UR4, UR5, UR15 ;  /* 0x00000005040fc2a4 */ /* 0x000fe4000f8e020f */
[----:B------:R-:W-:Y:S01]  /*5590*/  @!UP4 UIMAD UR14, UR6, UR10, UR14 ;  /* 0x0000000a060ec2a4 */ /* 0x000fe2000f8e020e */
[----:B------:R-:W-:Y:S11]  /*55a0*/  BRA.U UP1, `(.L_x_98) ;  /* 0x0000000101107547 */ /* 0x000ff6000b800000 */
[----:B------:R-:W-:Y:S04]  /*55b0*/  MOV R0, UR38 ;  /* 0x0000002600007c02 */ /* 0x000fe80008000f00 */
[----:B------:R-:W-:Y:S04]  /*55c0*/  SHF.L.U32 R9, R0, 0x1f, RZ ;  /* 0x0000001f00097819 */ /* 0x000fe800000006ff */
[----:B------:R-:W1:Y:S02]  /*55d0*/  SYNCS.PHASECHK.TRANS64.TRYWAIT P0, [UR19+0x158], R9 ;  /* 0x00015809ff0075a7 */ /* 0x000e640008001113 */
[----:B-1----:R-:W-:Y:S05]  /*55e0*/  @!P0 BRA `(.L_x_99) ;  /* 0x00000038003c8947 */ /* 0x002fea0003800000 */
.L_x_98:
[----:B------:R-:W-:Y:S05]  /*55f0*/  BRA.U !UP6, `(.L_x_100) ;  /* 0x000000010e387547 */ /* 0x000fea000b800000 */
[----:B------:R-:W-:Y:S01]  /*5600*/  UPLOP3.LUT UP2, UPT, UPT, UPT, UP5, 0x80, 0x8 ;  /* 0x000000000008789c */ /* 0x000fe20003f4f050 */
[----:B-1----:R-:W-:Y:S01]  /*5610*/  HFMA2 R0, -RZ, RZ, 0, 5.9604644775390625e-08 ;  /* 0x00000001ff007431 */ /* 0x002fe200000001ff */
[----:B------:R-:W1:Y:S01]  /*5620*/  LDCU.64 UR8, c[0x0][0x358] ;  /* 0x00006b00ff0877ac */ /* 0x000e620008000a00 */
[----:B------:R-:W-:Y:S03]  /*5630*/  IMAD.MOV.U32 R156, RZ, RZ, 0x1 ;  /* 0x00000001ff9c7424 */ /* 0x000fe600078e00ff */
[----:B------:R-:W-:Y:S05]  /*5640*/  PLOP3.LUT P0, PT, PT, PT, UP2, 0x80, 0x8 ;  /* 0x000000000008781c */ /* 0x000fea0003f0f028 */
[----:B------:R-:W2:Y:S01]  /*5650*/  @UP2 LDCU.64 UR4, c[0x0][0x888] ;  /* 0x00011100ff0427ac */ /* 0x000ea20008000a00 */
[----:B------:R-:W-:Y:S07]  /*5660*/  @UP2 UIMAD UR6, UR46, UR24, URZ ;  /* 0x000000182e0622a4 */ /* 0x000fee000f8e02ff */
[----:B------:R-:W-:Y:S01]  /*5670*/  @!P0 PRMT R156, R0, 0x7610, R156 ;  /* 0x00007610009c8816 */ /* 0x000fe2000000009c */
[----:B--2---:R-:W-:Y:S06]  /*5680*/  @UP2 UIMAD.WIDE UR4, UR6, 0x4, UR4 ;  /* 0x00000004060428a5 */ /* 0x004fec000f8e0204 */
[----:B------:R-:W-:Y:S01]  /*5690*/  IMAD.U32 R14, RZ, RZ, UR4 ;  /* 0x00000004ff0e7e24 */ /* 0x000fe2000f8e00ff */
[----:B------:R-:W-:Y:S04]  /*56a0*/  MOV R15, UR5 ;  /* 0x00000005000f7c02 */ /* 0x000fe80008000f00 */
[----:B------:R-:W2:Y:S01]  /*56b0*/  @!UP2 LDCU UR4, c[0x0][0x880] ;  /* 0x00011000ff04a7ac */ /* 0x000ea20008000800 */
[----:B-1---5:R4:W5:Y:S02]  /*56c0*/  @P0 LDG.E R71, desc[UR8][R14.64] ;  /* 0x000000080e470981 */ /* 0x022964000c1e1900 */
[----:B--2-4-:R-:W-:Y:S07]  /*56d0*/  @!P0 IMAD.U32 R71, RZ, RZ, UR4 ;  /* 0x00000004ff478e24 */ /* 0x014fee000f8e00ff */
.L_x_100:
[----:B-----5:R-:W-:Y:S01]  /*56e0*/  @!P2 FSETP.EQ.AND P0, PT, R71, RZ, PT ;  /* 0x000000ff4700a20b */ /* 0x020fe20003f02000 */
[----:B------:R-:W-:Y:S01]  /*56f0*/  @!UPT UIADD3 URZ, UPT, UPT, URZ, URZ, URZ ;  /* 0x000000fffffff290 */ /* 0x000fe2000fffe0ff */
[----:B------:R-:W-:Y:S11]  /*5700*/  @!P2 BRA `(.L_x_101) ;  /* 0x000000000014a947 */ /* 0x000ff60003800000 */
[----:B------:R-:W-:Y:S02]  /*5710*/  LOP3.LUT P2, RZ, R156, 0xff, RZ, 0xc0, !PT ;  /* 0x000000ff9cff7812 */ /* 0x000fe4000784c0ff */
[----:B------:R-:W-:Y:S04]  /*5720*/  PLOP3.LUT P0, PT, PT, PT, UP2, 0x80, 0x8 ;  /* 0x000000000008781c */ /* 0x000fe80003f0f028 */
[----:B------:R-:W-:Y:S07]  /*5730*/  PLOP3.LUT P0, PT, P0, PT, PT, 0x8, 0x80 ;  /* 0x000000000080781c */ /* 0x000fee000070e170 */
[----:B------:R-:W-:Y:S11]  /*5740*/  @P2 FSETP.EQ.AND P0, PT, R71, RZ, PT ;  /* 0x000000ff4700220b */ /* 0x000ff60003f02000 */
[----:B------:R-:W-:Y:S02]  /*5750*/  @!UPT UIADD3 URZ, UPT, UPT, URZ, URZ, URZ ;  /* 0x000000fffffff290 */ /* 0x000fe4000fffe0ff */
.L_x_101:
[----:B------:R-:W2:Y:S01]  /*5760*/  SYNCS.PHASECHK.TRANS64.TRYWAIT P2, [UR19+0x148], R3 ;  /* 0x00014803ff0075a7 */ /* 0x000ea20008041113 */
[----:B------:R-:W-:Y:S04]  /*5770*/  @P1 SHF.R.U32.HI R4, RZ, 0x10, R5 ;  /* 0x00000010ff041819 */ /* 0x000fe80000011605 */
[----:B------:R-:W-:Y:S02]  /*5780*/  @P1 R2UR UR46, R4 ;  /* 0x00000000042e12ca */ /* 0x000fe400000e0000 */
[----:B------:R-:W-:Y:S01]  /*5790*/  ELECT P1, URZ, PT ;  /* 0x0000000000ff782f */ /* 0x000fe20003820000 */
[----:B------:R-:W-:Y:S01]  /*57a0*/  @!UPT UIADD3 URZ, UPT, UPT, URZ, URZ, URZ ;  /* 0x000000fffffff290 */ /* 0x000fe2000fffe0ff */
[----:B--2---:R-:W-:Y:S11]  /*57b0*/  @!P2 BRA `(.L_x_102) ;  /* 0x0000003400e0a947 */ /* 0x004ff60003800000 */
.L_x_184:
[----:B------:R-:W-:Y:S02]  /*57c0*/  PLOP3.LUT P1, PT, P0, P1, PT, 0xf2, 0x2f ;  /* 0x00000000002f781c */ /* 0x000fe40000723e72 */
[----:B------:R-:W-:Y:S02]  /*57d0*/  R2UR UR37, R160 ;  /* 0x00000000a02572ca */ /* 0x000fe400000e0000 */
[----:B------:R-:W-:Y:S02]  /*57e0*/  LOP3.LUT R10, R10, 0x1, RZ, 0x3c, !PT ;  /* 0x000000010a0a7812 */ /* 0x000fe400078e3cff */
[----:B------:R-:W-:Y:S07]  /*57f0*/  LOP3.LUT R8, R8, 0x1, RZ, 0x3c, !PT ;  /* 0x0000000108087812 */ /* 0x000fee00078e3cff */
[----:B------:R-:W-:Y:S01]  /*5800*/  VOTEU.ALL UP0, P1 ;  /* 0x0000000000ff7886 */ /* 0x000fe20000800000 */
[----:B-1----:R-:W-:Y:S04]  /*5810*/  @!P1 IADD3 R3, P0, PT, R12, 0x580, RZ ;  /* 0x000005800c039810 */ /* 0x002fe80007f1e0ff */
[----:B------:R-:W1:Y:S01]  /*5820*/  @!UP0 LDCU.128 UR20, c[0x0][0x980] ;  /* 0x00013000ff1487ac */ /* 0x000e620008000c00 */
[----:B------:R-:W-:Y:S01]  /*5830*/  @!P1 IMAD.X R0, RZ, RZ, R13, P0 ;  /* 0x000000ffff009224 */ /* 0x000fe200000e060d */
[----:B------:R-:W2:Y:S01]  /*5840*/  @!UP0 LDCU.64 UR6, c[0x0][0x990] ;  /* 0x00013200ff0687ac */ /* 0x000ea20008000a00 */
[----:B------:R-:W-:Y:S02]  /*5850*/  @!UP0 USHF.L.U32 UR11, UR45, 0x7, URZ ;  /* 0x000000072d0b8899 */ /* 0x000fe400080006ff */
[----:B------:R-:W-:Y:S02]  /*5860*/  @!UP0 USHF.L.U32 UR10, UR47, 0x6, URZ ;  /* 0x000000062f0a8899 */ /* 0x000fe400080006ff */
[----:B-1----:R-:W-:Y:S02]  /*5870*/  UIMAD.WIDE.U32 UR4, UR11, UR21, URZ ;  /* 0x000000150b0472a5 */ /* 0x002fe4000f8e00ff */
[----:B------:R-:W-:Y:S02]  /*5880*/  @!UP0 UISETP.NE.AND UP1, UPT, UR20, 0x1, UPT ;  /* 0x000000011400888c */ /* 0x000fe4000bf25270 */
[----:B------:R-:W-:Y:S02]  /*5890*/  @!UP0 UIADD3 UR8, UPT, UPT, UR19, 0x200, URZ ;  /* 0x0000020013088890 */ /* 0x000fe4000fffe0ff */
[----:B------:R-:W-:Y:S02]  /*58a0*/  @!UP0 UIADD3 UR9, UPT, UPT, UR19, 0x140, URZ ;  /* 0x0000014013098890 */ /* 0x000fe4000fffe0ff */
[----:B------:R-:W-:Y:S02]  /*58b0*/  UIADD3 UR47, UPT, UPT, UR14, UR37, URZ ;  /* 0x000000250e2f7290 */ /* 0x000fe4000fffe0ff */
[----:B------:R-:W-:Y:S01]  /*58c0*/  UIADD3 UR45, UPT, UPT, UR15, UR63, URZ ;  /* 0x0000003f0f2d7290 */ /* 0x000fe2000fffe0ff */
[----:B------:R-:W-:Y:S02]  /*58d0*/  @!UP0 UMOV UR4, UR5 ;  /* 0x0000000500048c82 */ /* 0x000fe40008000000 */
[----:B------:R-:W-:Y:S04]  /*58e0*/  @!UP0 USHF.R.U32.HI UR4, URZ, UR22, UR4 ;  /* 0x00000016ff048299 */ /* 0x000fe80008011604 */
[----:B------:R-:W-:Y:S02]  /*58f0*/  @!UP0 USEL UR12, UR11, UR4, !UP1 ;  /* 0x000000040b0c8287 */ /* 0x000fe4000c800000 */
[----:B------:R-:W-:Y:S02]  /*5900*/  @!UP0 UISETP.NE.AND UP1, UPT, UR23, 0x1, UPT ;  /* 0x000000011700888c */ /* 0x000fe4000bf25270 */
[----:B--2---:R-:W-:Y:S02]  /*5910*/  UIMAD.WIDE.U32 UR4, UR12, UR6, URZ ;  /* 0x000000060c0472a5 */ /* 0x004fe4000f8e00ff */
[----:B------:R-:W-:Y:S04]  /*5920*/  @!UP0 UPRMT UR6, URZ, 0x40, URZ ;  /* 0x00000040ff068896 */ /* 0x000fe800080000ff */
[----:B------:R-:W-:Y:S01]  /*5930*/  @!UP0 UPRMT UR6, UR6, 0x5410, URZ ;  /* 0x0000541006068896 */ /* 0x000fe200080000ff */
[----:B------:R-:W-:Y:S02]  /*5940*/  @!UP0 UMOV UR4, UR5 ;  /* 0x0000000500048c82 */ /* 0x000fe40008000000 */
[----:B------:R-:W-:Y:S04]  /*5950*/  @!UP0 USHF.R.U32.HI UR4, URZ, UR7, UR4 ;  /* 0x00000007ff048299 */ /* 0x000fe80008011604 */
[----:B------:R-:W-:Y:S02]  /*5960*/  @!UP0 USEL UR13, UR12, UR4, !UP1 ;  /* 0x000000040c0d8287 */ /* 0x000fe4000c800000 */
[----:B------:R-:W-:Y:S02]  /*5970*/  @!UP0 UIADD3 UR4, UPT, UPT, -UR12, URZ, URZ ;  /* 0x000000ff0c048290 */ /* 0x000fe4000fffe1ff */
[----:B------:R-:W-:Y:S02]  /*5980*/  @!UP0 UIADD3 UR5, UPT, UPT, -UR13, URZ, URZ ;  /* 0x000000ff0d058290 */ /* 0x000fe4000fffe1ff */
[----:B------:R-:W-:Y:S02]  /*5990*/  @!UP0 UIMAD UR11, UR20, UR4, UR11 ;  /* 0x00000004140b82a4 */ /* 0x000fe4000f8e020b */
[----:B------:R-:W-:Y:S01]  /*59a0*/  @!UP0 UIMAD UR12, UR23, UR5, UR12 ;  /* 0x00000005170c82a4 */ /* 0x000fe2000f8e020c */
[----:B------:R-:W-:Y:S01]  /*59b0*/  @!P1 R2UR UR4, R0 ;  /* 0x00000000000492ca */ /* 0x000fe200000e0000 */
[----:B------:R-:W-:Y:S01]  /*59c0*/  VOTEU.ALL UP0, P1 ;  /* 0x0000000000ff7886 */ /* 0x000fe20000800000 */
[----:B------:R-:W-:Y:S01]  /*59d0*/  @!P1 R2UR UR5, R3 ;  /* 0x00000000030592ca */ /* 0x000fe200000e0000 */
[----:B------:R-:W-:Y:S10]  /*59e0*/  UPLOP3.LUT UP1, UPT, UPT, UPT, UPT, 0x80, 0x8 ;  /* 0x000000000008789c */ /* 0x000ff40003f2f070 */
[----:B------:R-:W-:Y:S02]  /*59f0*/  IMAD.U32 R5, RZ, RZ, UR4 ;  /* 0x00000004ff057e24 */ /* 0x000fe4000f8e00ff */
[----:B------:R-:W-:Y:S03]  /*5a00*/  IMAD.U32 R4, RZ, RZ, UR5 ;  /* 0x00000005ff047e24 */ /* 0x000fe6000f8e00ff */
[----:B------:R-:W-:Y:S02]  /*5a10*/  @!P1 R2UR UR5, R5 ;  /* 0x00000000050592ca */ /* 0x000fe400000e0000 */
[----:B------:R-:W-:Y:S11]  /*5a20*/  @!P1 R2UR UR4, R4 ;  /* 0x00000000040492ca */ /* 0x000ff600000e0000 */
[----:B------:R-:W-:Y:S02]  /*5a30*/  @!UPT UIADD3 URZ, UPT, UPT, URZ, URZ, URZ ;  /* 0x000000fffffff290 */ /* 0x000fe4000fffe0ff */
[----:B------:R1:W-:Y:S01]  /*5a40*/  @!UP0 UTMALDG.4D.IM2COL [UR8], [UR4], UR6 ;  /* 0x00000008040083b4 */ /* 0x0003e20008058006 */
[----:B------:R1:W-:Y:S01]  /*5a50*/  @!P1 SYNCS.ARRIVE.TRANS64.RED.A0TR RZ, [UR19+0x140], R2 ;  /* 0x00014002ffff99a7 */ /* 0x0003e20008300413 */
[----:B------:R-:W-:Y:S01]  /*5a60*/  SYNCS.ARRIVE.TRANS64.RED.A1T0 RZ, [UR33], RZ ;  /* 0x000000ffffff79a7 */ /* 0x000fe20008100421 */
[----:B------:R-:W-:Y:S05]  /*5a70*/  BRA.U UP3, `(.L_x_103) ;  /* 0xfffffff503587547 */ /* 0x000fea000b83ffff */
[----:B------:R-:W-:Y:S07]  /*5a80*/  MOV R0, UR19 ;  /* 0x0000001300007c02 */ /* 0x000fee0008000f00 */
.L_x_104:
[----:B--2---:R-:W-:-:S04]  /*5a90*/  SHF.L.U32 R3, R10, 0x1f, RZ ;  /* 0x0000001f0a037819 */ /* 0x004fc800000006ff */
[----:B------:R2:W4:Y:S03]  /*5aa0*/  SYNCS.PHASECHK.TRANS64.TRYWAIT P0, [R0+URZ+0x148], R3 ;  /* 0x00014803000075a7 */ /* 0x00052600080011ff */
[----:B----4-:R-:W-:Y:S05]  /*5ab0*/  @!P0 NANOSLEEP.SYNCS 0x989680 ;  /* 0x009896800000895d */ /* 0x010fea0003900000 */
[----:B------:R-:W4:Y:S02]  /*5ac0*/  @!P0 SYNCS.PHASECHK.TRANS64 P0, [R0+URZ+0x148], R3 ;  /* 0x00014803000085a7 */ /* 0x000f2400080010ff */
[----:B-1-34-:R-:W-:Y:S05]  /*5ad0*/  @P0 EXIT ;  /* 0x000000000000094d */ /* 0x01afea0003800000 */
[----:B------:R-:W-:Y:S05]  /*5ae0*/  BRA `(.L_x_104) ;  /* 0xfffffffc00e87947 */ /* 0x000fea000383ffff */
.L_x_95:
[----:B------:R-:W-:-:S06]  /*5af0*/  UISETP.GE.AND UP0, UPT, UR18, 0x4, UPT ;  /* 0x000000041200788c */ /* 0x000fcc000bf06270 */
[----:B------:R-:W-:-:S13]  /*5b00*/  PLOP3.LUT P0, PT, PT, PT, UP0, 0x80, 0x8 ;  /* 0x000000000008781c */ /* 0x000fda0003f0f008 */
[----:B-1----:R-:W-:Y:S05]  /*5b10*/  @!P0 EXIT ;  /* 0x000000000000894d */ /* 0x002fea0003800000 */
[----:B------:R-:W1:Y:S08]  /*5b20*/  S2UR UR4, SR_CgaCtaId ;  /* 0x00000000000479c3 */ /* 0x000e700000008800 */
[----:B------:R-:W-:Y:S01]  /*5b30*/  BAR.SYNC.DEFER_BLOCKING 0x6, 0xa0 ;  /* 0x0182800000007b1d */ /* 0x000fe20000010000 */
[C---:B------:R-:W-:Y:S01]  /*5b40*/  IMAD.SHL.U32 R0, R142.reuse, 0x40, RZ ;  /* 0x000000408e007824 */ /* 0x040fe200078e00ff */
[C---:B------:R-:W-:Y:S01]  /*5b50*/  SHF.L.U32 R69, R142.reuse, 0x10, RZ ;  /* 0x000000108e457819 */ /* 0x040fe200000006ff */
[C---:B------:R-:W-:Y:S01]  /*5b60*/  IMAD.SHL.U32 R155, R142.reuse, 0x8, RZ ;  /* 0x000000088e9b7824 */ /* 0x040fe200078e00ff */
[----:B------:R-:W-:Y:S01]  /*5b70*/  CS2R R152, SRZ ;  /* 0x0000000000987805 */ /* 0x000fe2000001ff00 */
[----:B------:R-:W-:Y:S01]  /*5b80*/  IMAD.SHL.U32 R3, R142, 0x10, RZ ;  /* 0x000000108e037824 */ /* 0x000fe200078e00ff */
[----:B------:R-:W-:Y:S01]  /*5b90*/  UMOV UR44, 0x400 ;  /* 0x00000400002c7882 */ /* 0x000fe20000000000 */
[----:B------:R-:W-:Y:S01]  /*5ba0*/  LOP3.LUT R2, R0, 0x180, RZ, 0xc0, !PT ;  /* 0x0000018000027812 */ /* 0x000fe200078ec0ff */
[----:B------:R-:W2:Y:S01]  /*5bb0*/  LDC.64 R138, c[0x0][0x888] ;  /* 0x00022200ff8a7b82 */ /* 0x000ea20000000a00 */
[----:B------:R-:W-:Y:S01]  /*5bc0*/  IMAD.MOV.U32 R68, RZ, RZ, RZ ;  /* 0x000000ffff447224 */ /* 0x000fe200078e00ff */
[----:B------:R-:W-:Y:S01]  /*5bd0*/  LOP3.LUT R69, R69, 0x600000, RZ, 0xc0, !PT ;  /* 0x0060000045457812 */ /* 0x000fe200078ec0ff */
[----:B------:R-:W-:Y:S01]  /*5be0*/  IMAD.MOV.U32 R143, RZ, RZ, RZ ;  /* 0x000000ffff8f7224 */ /* 0x000fe200078e00ff */
[----:B------:R-:W-:Y:S01]  /*5bf0*/  LOP3.LUT R155, R2, 0x30, R155, 0xf8, !PT ;  /* 0x00000030029b7812 */ /* 0x000fe200078ef89b */
[----:B------:R-:W3:Y:S03]  /*5c00*/  LDCU UR50, c[0x0][0x370] ;  /* 0x00006e00ff3277ac */ /* 0x000ee60008000800 */
[----:B------:R-:W4:Y:S01]  /*5c10*/  LDC.64 R140, c[0x0][0x890] ;  /* 0x00022400ff8c7b82 */ /* 0x000f220000000a00 */
[----:B------:R-:W-:Y:S01]  /*5c20*/  LOP3.LUT R155, R155, 0x1e40, R0, 0xf8, !PT ;  /* 0x00001e409b9b7812 */ /* 0x000fe200078ef800 */
[----:B------:R-:W2:Y:S01]  /*5c30*/  LDCU UR42, c[0x0][0xb0c] ;  /* 0x00016180ff2a77ac */ /* 0x000ea20008000800 */
[----:B------:R-:W2:Y:S05]  /*5c40*/  LDCU UR38, c[0x0][0xb30] ;  /* 0x00016600ff2677ac */ /* 0x000eaa0008000800 */
[----:B------:R-:W2:Y:S01]  /*5c50*/  LDC.64 R136, c[0x0][0x8b0] ;  /* 0x00022c00ff887b82 */ /* 0x000ea20000000a00 */
[----:B-1----:R-:W-:Y:S01]  /*5c60*/  ULEA UR44, UR4, UR44, 0x18 ;  /* 0x0000002c042c7291 */ /* 0x002fe2000f8ec0ff */
[----:B------:R-:W1:Y:S06]  /*5c70*/  LDCU.64 UR4, c[0x0][0xa90] ;  /* 0x00015200ff0477ac */ /* 0x000e6c0008000a00 */
[----:B------:R-:W2:Y:S01]  /*5c80*/  LDC.64 R134, c[0x0][0x8a8] ;  /* 0x00022a00ff867b82 */ /* 0x000ea20000000a00 */
[----:B------:R-:W-:Y:S01]  /*5c90*/  VIADD R0, R155, UR44 ;  /* 0x0000002c9b007c36 */ /* 0x000fe20008000000 */
[----:B------:R-:W2:Y:S01]  /*5ca0*/  LDCU.64 UR60, c[0x0][0x888] ;  /* 0x00011100ff3c77ac */ /* 0x000ea20008000a00 */
[----:B------:R-:W3:Y:S01]  /*5cb0*/  LDS R4, [UR44+0x1b0] ;  /* 0x0001b02cff047984 */ /* 0x000ee20008000800 */
[----:B------:R-:W2:Y:S01]  /*5cc0*/  LDCU.64 UR40, c[0x0][0xb28] ;  /* 0x00016500ff2877ac */ /* 0x000ea20008000a00 */
[----:B------:R-:W2:Y:S01]  /*5cd0*/  LDCU.128 UR52, c[0x0][0xb10] ;  /* 0x00016200ff3477ac */ /* 0x000ea20008000c00 */
[----:B-1----:R-:W-:Y:S01]  /*5ce0*/  IMAD.U32 R159, RZ, RZ, UR4 ;  /* 0x00000004ff9f7e24 */ /* 0x002fe2000f8e00ff */
[----:B------:R-:W-:Y:S01]  /*5cf0*/  UIADD3 UR4, UPT, UPT, UR44, 0x2200, URZ ;  /* 0x000022002c047890 */ /* 0x000fe2000fffe0ff */
[----:B------:R-:W-:Y:S01]  /*5d00*/  IMAD.U32 R158, RZ, RZ, UR5 ;  /* 0x00000005ff9e7e24 */ /* 0x000fe2000f8e00ff */
[----:B------:R-:W1:Y:S04]  /*5d10*/  LDCU.128 UR56, c[0x0][0xa80] ;  /* 0x00015000ff3877ac */ /* 0x000e680008000c00 */
[----:B------:R-:W-:Y:S01]  /*5d20*/  MOV R164, UR4 ;  /* 0x0000000400a47c02 */ /* 0x000fe20008000f00 */
[----:B------:R-:W1:Y:S01]  /*5d30*/  LDCU UR49, c[0x0][0x374] ;  /* 0x00006e80ff3177ac */ /* 0x000e620008000800 */
[----:B------:R-:W-:Y:S01]  /*5d40*/  UIADD3 UR62, UPT, UPT, UR44, 0x200, URZ ;  /* 0x000002002c3e7890 */ /* 0x000fe2000fffe0ff */
[C---:B---3--:R-:W-:Y:S01]  /*5d50*/  VIADD R5, R4.reuse, 0x40 ;  /* 0x0000004004057836 */ /* 0x048fe20000000000 */
[----:B------:R-:W-:-:S04]  /*5d60*/  LOP3.LUT R4, R4, 0xffff, RZ, 0xc0, !PT ;  /* 0x0000ffff04047812 */ /* 0x000fc800078ec0ff */
[----:B------:R-:W-:-:S05]  /*5d70*/  LOP3.LUT R5, R5, 0xffff, RZ, 0xc0, !PT ;  /* 0x0000ffff05057812 */ /* 0x000fca00078ec0ff */
[----:B------:R3:W-:Y:S02]  /*5d80*/  STL.64 [R1], R4 ;  /* 0x0000000401007387 */ /* 0x0007e40000100a00 */
[C---:B---3--:R-:W-:Y:S02]  /*5d90*/  LOP3.LUT R5, R3.reuse, 0x20, RZ, 0xc0, !PT ;  /* 0x0000002003057812 */ /* 0x048fe400078ec0ff */
[----:B------:R-:W-:Y:S02]  /*5da0*/  LOP3.LUT R3, R3, 0x40, RZ, 0xc0, !PT ;  /* 0x0000004003037812 */ /* 0x000fe400078ec0ff */
[--C-:B------:R-:W-:Y:S02]  /*5db0*/  IADD3 R154, PT, PT, -R5, 0x200, R0.reuse ;  /* 0x00000200059a7810 */ /* 0x100fe40007ffe100 */
[----:B------:R-:W-:-:S03]  /*5dc0*/  IADD3 R163, PT, PT, -R3, 0x200, R0 ;  /* 0x0000020003a37810 */ /* 0x000fc60007ffe100 */
[----:B-12-4-:R-:W-:-:S07]  /*5dd0*/  IMAD.IADD R162, R154, 0x1, -R3 ;  /* 0x000000019aa27824 */ /* 0x016fce00078e0a03 */
.L_x_122:
[----:B------:R-:W-:Y:S04]  /*5de0*/  SHF.L.U32 R3, R152, 0x1f, RZ ;  /* 0x0000001f98037819 */ /* 0x000fe800000006ff */
[----:B-1----:R-:W1:Y:S02]  /*5df0*/  SYNCS.PHASECHK.TRANS64.TRYWAIT P0, [UR44+0x160], R3 ;  /* 0x00016003ff0075a7 */ /* 0x002e64000800112c */
[----:B-12---:R-:W-:Y:S05]  /*5e00*/  @!P0 BRA `(.L_x_105) ;  /* 0x0000003000648947 */ /* 0x006fea0003800000 */
.L_x_186:
[----:B------:R-:W-:Y:S01]  /*5e10*/  LEA R2, R68, UR43, 0x2 ;  /* 0x0000002b44027c11 */ /* 0x000fe2000f8e10ff */
        /* <DEDUP_REMOVED lines=9> */
[----:B------:R-:W-:Y:S09]  /*5eb0*/  UPRMT UR4, URZ, 0x654, UR4 ;  /* 0x00000654ff047896 */ /* 0x000ff20008000004 */
[----:B---3--:R-:W-:Y:S01]  /*5ec0*/  SYNCS.ARRIVE.TRANS64.RED.A1T0 RZ, [UR4], RZ ;  /* 0x000000ffffff79a7 */ /* 0x008fe20008100404 */
[----:B------:R-:W5:Y:S01]  /*5ed0*/  LDL R2, [R2] ;  /* 0x0000000002027983 */ /* 0x000f620000100800 */
[----:B--2---:R-:W-:Y:S11]  /*5ee0*/  LOP3.LUT P0, RZ, R6, 0x1, RZ, 0xc0, !PT ;  /* 0x0000000106ff7812 */ /* 0x004ff6000780c0ff */
[----:B------:R-:W-:Y:S02]  /*5ef0*/  @!UPT UIADD3 URZ, UPT, UPT, URZ, URZ, URZ ;  /* 0x000000fffffff290 */ /* 0x000fe4000fffe0ff */
[----:B------:R-:W-:Y:S01]  /*5f00*/  VOTEU.ANY UP1, P0 ;  /* 0x0000000000ff7886 */ /* 0x000fe20000020100 */
[----:B------:R-:W-:Y:S01]  /*5f10*/  PLOP3.LUT P0, PT, PT, PT, UP1, 0x80, 0x8 ;  /* 0x000000000008781c */ /* 0x000fe20003f0f018 */
[----:B------:R-:W-:Y:S11]  /*5f20*/  UP2UR UR48, UPR, URZ, 0x2 ;  /* 0x00000002ff307883 */ /* 0x000ff60008000000 */
[----:B------:R-:W-:Y:S01]  /*5f30*/  @!UPT UIADD3 URZ, UPT, UPT, URZ, URZ, URZ ;  /* 0x000000fffffff290 */ /* 0x000fe2000fffe0ff */
[----:B-1----:R-:W-:Y:S02]  /*5f40*/  @P0 MOV R3, R4 ;  /* 0x0000000400030202 */ /* 0x002fe40000000f00 */
[----:B------:R-:W-:Y:S02]  /*5f50*/  @P0 LOP3.LUT R0, R5, 0xffff, RZ, 0xc0, !PT ;  /* 0x0000ffff05000812 */ /* 0x000fe400078ec0ff */
[----:B------:R-:W-:Y:S02]  /*5f60*/  @P0 R2UR UR5, R3 ;  /* 0x00000000030502ca */ /* 0x000fe400000e0000 */
[----:B------:R-:W-:Y:S11]  /*5f70*/  @P0 R2UR UR4, R0 ;  /* 0x00000000000402ca */ /* 0x000ff600000e0000 */
[----:B------:R-:W-:Y:S02]  /*5f80*/  @UP1 UMOV UR37, UR5 ;  /* 0x0000000500251c82 */ /* 0x000fe40008000000 */
[----:B------:R-:W-:Y:S01]  /*5f90*/  @UP1 UMOV UR36, UR4 ;  /* 0x0000000400241c82 */ /* 0x000fe20008000000 */
[----:B------:R-:W-:Y:S05]  /*5fa0*/  BRA.U !UP0, `(.L_x_106) ;  /* 0x0000000108cc7547 */ /* 0x000fea000b800000 */
[----:B------:R-:W1:Y:S01]  /*5fb0*/  LDCU UR9, c[0x0][0xb20] ;  /* 0x00016400ff0977ac */ /* 0x000e620008000800 */
[----:B------:R-:W-:Y:S02]  /*5fc0*/  UIMAD.WIDE.U32 UR4, UR49, UR55, URZ ;  /* 0x00000037310472a5 */ /* 0x000fe4000f8e00ff */
[----:B------:R-:W-:Y:S02]  /*5fd0*/  UIMAD.WIDE.U32 UR6, UR50, UR52, URZ ;  /* 0x00000034320672a5 */ /* 0x000fe4000f8e00ff */
[----:B------:R-:W-:Y:S02]  /*5fe0*/  UIMAD.WIDE.U32 UR10, UR36, UR55, URZ ;  /* 0x00000037240a72a5 */ /* 0x000fe4000f8e00ff */
[----:B------:R-:W-:Y:S02]  /*5ff0*/  UISETP.NE.AND UP0, UPT, UR54, 0x1, UPT ;  /* 0x000000013600788c */ /* 0x000fe4000bf05270 */
[----:B------:R-:W-:Y:S02]  /*6000*/  UISETP.NE.AND UP1, UPT, UR42, 0x1, UPT ;  /* 0x000000012a00788c */ /* 0x000fe4000bf25270 */
[----:B------:R-:W-:Y:S02]  /*6010*/  UISETP.NE.AND UP2, UPT, UR39, 0x1, UPT ;  /* 0x000000012700788c */ /* 0x000fe4000bf45270 */
[----:B------:R-:W-:Y:S01]  /*6020*/  UIMAD.WIDE.U32 UR12, UR37, UR52, URZ ;  /* 0x00000034250c72a5 */ /* 0x000fe2000f8e00ff */
[----:B------:R-:W-:Y:S01]  /*6030*/  UMOV UR4, UR5 ;  /* 0x0000000500047c82 */ /* 0x000fe20008000000 */
[----:B------:R-:W-:Y:S01]  /*6040*/  UMOV UR6, UR11 ;  /* 0x0000000b00067c82 */ /* 0x000fe20008000000 */
[----:B-1----:R-:W-:Y:S03]  /*6050*/  USHF.R.U32.HI UR8, URZ, UR9, UR4 ;  /* 0x00000009ff087299 */ /* 0x002fe60008011604 */
[----:B------:R-:W-:Y:S02]  /*6060*/  UMOV UR4, UR7 ;  /* 0x0000000700047c82 */ /* 0x000fe40008000000 */
[----:B------:R-:W-:Y:S02]  /*6070*/  USHF.R.U32.HI UR5, URZ, UR53, UR4 ;  /* 0x00000035ff057299 */ /* 0x000fe40008011604 */
[----:B------:R-:W-:Y:S02]  /*6080*/  USEL UR4, UR49, UR8, !UP0 ;  /* 0x0000000831047287 */ /* 0x000fe4000c000000 */
[----:B------:R-:W-:Y:S02]  /*6090*/  USHF.R.U32.HI UR8, URZ, UR9, UR6 ;  /* 0x00000009ff087299 */ /* 0x000fe40008011606 */
[----:B------:R-:W-:Y:S02]  /*60a0*/  UIMAD.WIDE.U32 UR6, UR4, UR40, URZ ;  /* 0x00000028040672a5 */ /* 0x000fe4000f8e00ff */
[----:B------:R-:W-:Y:S02]  /*60b0*/  USEL UR9, UR50, UR5, !UP1 ;  /* 0x0000000532097287 */ /* 0x000fe4000c800000 */
[----:B------:R-:W-:Y:S02]  /*60c0*/  USEL UR8, UR36, UR8, !UP0 ;  /* 0x0000000824087287 */ /* 0x000fe4000c000000 */
[----:B------:R-:W-:Y:S01]  /*60d0*/  UIMAD.WIDE.U32 UR10, UR9, UR40, URZ ;  /* 0x00000028090a72a5 */ /* 0x000fe2000f8e00ff */
[----:B------:R-:W-:Y:S01]  /*60e0*/  UMOV UR6, UR7 ;  /* 0x0000000700067c82 */ /* 0x000fe20008000000 */
[----:B------:R-:W-:Y:S01]  /*60f0*/  UMOV UR5, UR13 ;  /* 0x0000000d00057c82 */ /* 0x000fe20008000000 */
[----:B------:R-:W-:Y:S02]  /*6100*/  @UP2 USHF.R.U32.HI UR4, URZ, UR41, UR6 ;  /* 0x00000029ff042299 */ /* 0x000fe40008011606 */
[----:B------:R-:W-:Y:S02]  /*6110*/  USHF.R.U32.HI UR5, URZ, UR53, UR5 ;  /* 0x00000035ff057299 */ /* 0x000fe40008011605 */
[----:B------:R-:W-:Y:S02]  /*6120*/  UIMAD UR4, UR39, UR4, URZ ;  /* 0x00000004270472a4 */ /* 0x000fe4000f8e02ff */
[----:B------:R-:W-:Y:S02]  /*6130*/  USEL UR5, UR37, UR5, !UP1 ;  /* 0x0000000525057287 */ /* 0x000fe4000c800000 */
[----:B------:R-:W-:Y:S01]  /*6140*/  UISETP.GE.AND UP0, UPT, UR8, UR4, UPT ;  /* 0x000000040800728c */ /* 0x000fe2000bf06270 */
[----:B------:R-:W-:Y:S01]  /*6150*/  UMOV UR6, UR11 ;  /* 0x0000000b00067c82 */ /* 0x000fe20008000000 */
[----:B------:R-:W-:Y:S02]  /*6160*/  UIMAD.WIDE.U32 UR10, UR8, UR40, URZ ;  /* 0x00000028080a72a5 */ /* 0x000fe4000f8e00ff */
[----:B------:R-:W-:Y:S04]  /*6170*/  @UP2 USHF.R.U32.HI UR9, URZ, UR41, UR6 ;  /* 0x00000029ff092299 */ /* 0x000fe80008011606 */
[----:B------:R-:W-:Y:S01]  /*6180*/  UIMAD UR6, UR39, UR9, URZ ;  /* 0x00000009270672a4 */ /* 0x000fe2000f8e02ff */
[----:B------:R-:W-:Y:S03]  /*6190*/  UMOV UR4, UR11 ;  /* 0x0000000b00047c82 */ /* 0x000fe60008000000 */
[----:B------:R-:W-:Y:S02]  /*61a0*/  UISETP.GE.OR UP0, UPT, UR5, UR6, UP0 ;  /* 0x000000060500728c */ /* 0x000fe40008706670 */
[----:B------:R-:W-:Y:S02]  /*61b0*/  USHF.R.U32.HI UR4, URZ, UR41, UR4 ;  /* 0x00000029ff047299 */ /* 0x000fe40008011604 */
[----:B------:R-:W-:Y:S02]  /*61c0*/  UIMAD.WIDE.U32 UR6, UR5, UR40, URZ ;  /* 0x00000028050672a5 */ /* 0x000fe4000f8e00ff */
[----:B------:R-:W-:Y:S02]  /*61d0*/  USEL UR11, UR8, UR4, !UP2 ;  /* 0x00000004080b7287 */ /* 0x000fe4000d000000 */
[----:B------:R-:W-:Y:S02]  /*61e0*/  UIADD3 UR6, UPT, UPT, -UR5, URZ, URZ ;  /* 0x000000ff05067290 */ /* 0x000fe4000fffe1ff */
[----:B------:R-:W-:Y:S02]  /*61f0*/  UIADD3 UR10, UPT, UPT, -UR11, URZ, URZ ;  /* 0x000000ff0b0a7290 */ /* 0x000fe4000fffe1ff */
[----:B------:R-:W-:Y:S02]  /*6200*/  UIMAD UR6, UR42, UR6, UR37 ;  /* 0x000000062a0672a4 */ /* 0x000fe4000f8e0225 */
[----:B------:R-:W-:Y:S01]  /*6210*/  UIMAD UR10, UR39, UR10, UR8 ;  /* 0x0000000a270a72a4 */ /* 0x000fe2000f8e0208 */
[----:B------:R-:W-:Y:S01]  /*6220*/  @!UP0 UMOV UR4, UR7 ;  /* 0x0000000700048c82 */ /* 0x000fe20008000000 */
[----:B------:R-:W-:Y:S02]  /*6230*/  UIADD3 UR7, UPT, UPT, -UR8, URZ, URZ ;  /* 0x000000ff08077290 */ /* 0x000fe4000fffe1ff */
[----:B------:R-:W-:Y:S04]  /*6240*/  @!UP0 USHF.R.U32.HI UR4, URZ, UR41, UR4 ;  /* 0x00000029ff048299 */ /* 0x000fe80008011604 */
[----:B------:R-:W-:Y:S04]  /*6250*/  @!UP0 USEL UR4, UR5, UR4, !UP2 ;  /* 0x0000000405048287 */ /* 0x000fe8000d000000 */
[----:B------:R-:W-:Y:S02]  /*6260*/  @!UP0 UIMAD UR9, UR9, UR10, UR4 ;  /* 0x0000000a090982a4 */ /* 0x000fe4000f8e0204 */
[----:B------:R-:W-:Y:S02]  /*6270*/  @!UP0 UIADD3 UR10, UPT, UPT, UR11, -UR4, URZ ;  /* 0x800000040b0a8290 */ /* 0x000fe4000fffe0ff */
[----:B------:R-:W-:Y:S02]  /*6280*/  UIMAD UR4, UR54, UR7, UR36 ;  /* 0x00000007360472a4 */ /* 0x000fe4000f8e0224 */
[----:B------:R-:W-:Y:S03]  /*6290*/  @!UP0 UIMAD UR8, UR10, UR39, UR5 ;  /* 0x000000270a0882a4 */ /* 0x000fe6000f8e0205 */
[----:B------:R-:W-:Y:S02]  /*62a0*/  @!UP0 UMOV UR5, UR9 ;  /* 0x0000000900058c82 */ /* 0x000fe40008000000 */
[----:B------:R-:W-:Y:S02]  /*62b0*/  UIMAD UR37, UR5, UR42, UR6 ;  /* 0x0000002a052572a4 */ /* 0x000fe4000f8e0206 */
[----:B------:R-:W-:Y:S11]  /*62c0*/  UIMAD UR36, UR8, UR54, UR4 ;  /* 0x00000036082472a4 */ /* 0x000ff6000f8e0204 */
[----:B------:R-:W-:Y:S01]  /*62d0*/  @!UPT UIADD3 URZ, UPT, UPT, URZ, URZ, URZ ;  /* 0x000000fffffff290 */ /* 0x000fe2000fffe0ff */
.L_x_106:
[----:B------:R-:W-:Y:S01]  /*62e0*/  UISETP.NE.AND UP0, UPT, UR38, 0x1, UPT ;  /* 0x000000012600788c */ /* 0x000fe2000bf05270 */
[----:B------:R-:W-:Y:S04]  /*62f0*/  @P0 SHF.R.U32.HI R4, RZ, 0x10, R5 ;  /* 0x00000010ff040819 */ /* 0x000fe80000011605 */
[----:B------:R-:W-:Y:S06]  /*6300*/  @P0 R2UR UR51, R4 ;  /* 0x00000000043302ca */ /* 0x000fec00000e0000 */
[----:B------:R-:W1:Y:S01]  /*6310*/  @!UP0 LDCU.128 UR12, c[0x0][0xb10] ;  /* 0x00016200ff0c87ac */ /* 0x000e620008000c00 */
[----:B------:R-:W2:Y:S01]  /*6320*/  @!UP0 LDCU UR5, c[0x0][0xb0c] ;  /* 0x00016180ff0587ac */ /* 0x000ea20008000800 */
[----:B------:R-:W3:Y:S01]  /*6330*/  @!UP0 LDCU UR10, c[0x0][0xb20] ;  /* 0x00016400ff0a87ac */ /* 0x000ee20008000800 */
[----:B-1----:R-:W-:Y:S02]  /*6340*/  UIMAD.WIDE.U32 UR8, UR37, UR12, URZ ;  /* 0x0000000c250872a5 */ /* 0x002fe4000f8e00ff */
[----:B------:R-:W-:Y:S02]  /*6350*/  UIMAD.WIDE.U32 UR6, UR36, UR15, URZ ;  /* 0x0000000f240672a5 */ /* 0x000fe4000f8e00ff */
[----:B------:R-:W-:Y:S03]  /*6360*/  @!UP0 UISETP.NE.AND UP1, UPT, UR14, 0x1, UPT ;  /* 0x000000010e00888c */ /* 0x000fe6000bf25270 */
[----:B------:R-:W-:Y:S01]  /*6370*/  @!UP0 UMOV UR4, UR9 ;  /* 0x0000000900048c82 */ /* 0x000fe20008000000 */
[----:B--2---:R-:W-:Y:S02]  /*6380*/  @!UP0 UISETP.NE.AND UP2, UPT, UR5, 0x1, UPT ;  /* 0x000000010500888c */ /* 0x004fe4000bf45270 */
[----:B------:R-:W-:Y:S01]  /*6390*/  @!UP0 USHF.R.U32.HI UR4, URZ, UR13, UR4 ;  /* 0x0000000dff048299 */ /* 0x000fe20008011604 */
[----:B------:R-:W-:Y:S02]  /*63a0*/  @!UP0 UMOV UR6, UR7 ;  /* 0x0000000700068c82 */ /* 0x000fe40008000000 */
[----:B---3--:R-:W-:Y:S02]  /*63b0*/  @!UP0 USHF.R.U32.HI UR6, URZ, UR10, UR6 ;  /* 0x0000000aff068299 */ /* 0x008fe40008011606 */
[----:B------:R-:W-:Y:S02]  /*63c0*/  @!UP0 USEL UR7, UR37, UR4, !UP2 ;  /* 0x0000000425078287 */ /* 0x000fe4000d000000 */
[----:B------:R-:W-:Y:S04]  /*63d0*/  @!UP0 USEL UR6, UR36, UR6, !UP1 ;  /* 0x0000000624068287 */ /* 0x000fe8000c800000 */
[----:B------:R-:W-:Y:S02]  /*63e0*/  @!UP0 UIADD3 UR4, UPT, UPT, -UR7, UR6, URZ ;  /* 0x0000000607048290 */ /* 0x000fe4000fffe1ff */
[----:B------:R-:W-:Y:S02]  /*63f0*/  @!UP0 UIADD3 UR6, UPT, UPT, UR7, -UR6, URZ ;  /* 0x8000000607068290 */ /* 0x000fe4000fffe0ff */
[----:B------:R-:W-:Y:S02]  /*6400*/  @!UP0 UIMAD UR37, UR4, UR5, UR37 ;  /* 0x00000005042582a4 */ /* 0x000fe4000f8e0225 */
[----:B------:R-:W-:Y:S02]  /*6410*/  @!UP0 UIMAD UR36, UR6, UR14, UR36 ;  /* 0x0000000e062482a4 */ /* 0x000fe4000f8e0224 */
[----:B------:R-:W-:Y:S09]  /*6420*/  ULOP3.LUT UP0, URZ, UR62, 0x1b0, URZ, 0xc0, !UPT ;  /* 0x000001b03eff7892 */ /* 0x000ff2000f80c0ff */
[----:B------:R-:W-:Y:S05]  /*6430*/  BRA.U !UP0, `(.L_x_107) ;  /* 0x0000000108407547 */ /* 0x000fea000b800000 */
[----:B------:R-:W1:Y:S01]  /*6440*/  LDCU.64 UR8, c[0x4][0x80] ;  /* 0x01001000ff0877ac */ /* 0x000e620008000a00 */
[----:B------:R-:W-:Y:S01]  /*6450*/  MOV R15, 0x0 ;  /* 0x00000000000f7802 */ /* 0x000fe20000000f00 */
[----:B------:R-:W-:Y:S02]  /*6460*/  HFMA2 R12, -RZ, RZ, 0, 5.9604644775390625e-08 ;  /* 0x00000001ff0c7431 */ /* 0x000fe400000001ff */
[----:B------:R-:W-:Y:S02]  /*6470*/  IMAD.MOV.U32 R8, RZ, RZ, 0x70 ;  /* 0x00000070ff087424 */ /* 0x000fe400078e00ff */
[----:B------:R-:W-:Y:S01]  /*6480*/  IMAD.MOV.U32 R13, RZ, RZ, RZ ;  /* 0x000000ffff0d7224 */ /* 0x000fe200078e00ff */
[----:B------:R-:W2:Y:S01]  /*6490*/  LDCU.64 UR6, c[0x4][0x88] ;  /* 0x01001100ff0677ac */ /* 0x000ea20008000a00 */
[----:B------:R-:W3:Y:S01]  /*64a0*/  LDC.64 R14, c[0x4][R15] ;  /* 0x010000000f0e7b82 */ /* 0x000ee20000000a00 */
[----:B------:R-:W4:Y:S01]  /*64b0*/  LDCU.64 UR4, c[0x4][0x8] ;  /* 0x01000100ff0477ac */ /* 0x000f220008000a00 */
[----:B-1----:R-:W-:Y:S01]  /*64c0*/  MOV R5, UR9 ;  /* 0x0000000900057c02 */ /* 0x002fe20008000f00 */
[----:B------:R-:W-:Y:S01]  /*64d0*/  IMAD.U32 R4, RZ, RZ, UR8 ;  /* 0x00000008ff047e24 */ /* 0x000fe2000f8e00ff */
[----:B--2---:R-:W-:Y:S01]  /*64e0*/  MOV R7, UR7 ;  /* 0x0000000700077c02 */ /* 0x004fe20008000f00 */
[----:B------:R-:W-:Y:S01]  /*64f0*/  IMAD.U32 R6, RZ, RZ, UR6 ;  /* 0x00000006ff067e24 */ /* 0x000fe2000f8e00ff */
[----:B----4-:R-:W-:Y:S01]  /*6500*/  MOV R11, UR5 ;  /* 0x00000005000b7c02 */ /* 0x010fe20008000f00 */
[----:B------:R-:W-:Y:S02]  /*6510*/  IMAD.U32 R10, RZ, RZ, UR4 ;  /* 0x00000004ff0a7e24 */ /* 0x000fe4000f8e00ff */
[----:B------:R-:W-:Y:S07]  /*6520*/  LEPC R20, `(.L_x_107) ;  /* 0x000000001014794e */ /* 0x000fee0000000000 */
[----:B---3-5:R-:W-:Y:S05]  /*6530*/  CALL.ABS.NOINC R14 ;  /* 0x000000000e007343 */ /* 0x028fea0003c00000 */
.L_x_107:
[----:B------:R-:W-:Y:S01]  /*6540*/  LOP3.LUT P0, RZ, R164, 0x1b0, RZ, 0xc0, !PT ;  /* 0x000001b0a4ff7812 */ /* 0x000fe2000780c0ff */
[----:B------:R-:W-:Y:S11]  /*6550*/  BSSY.RECONVERGENT B6, `(.L_x_108) ;  /* 0x0000013000067945 */ /* 0x000ff60003800200 */
[----:B------:R-:W-:Y:S01]  /*6560*/  @!UPT UIADD3 URZ, UPT, UPT, URZ, URZ, URZ ;  /* 0x000000fffffff290 */ /* 0x000fe2000fffe0ff */
[----:B------:R-:W-:Y:S05]  /*6570*/  @!P0 BRA `(.L_x_109) ;  /* 0x0000000000408947 */ /* 0x000fea0003800000 */
        /* <DEDUP_REMOVED lines=16> */
.L_x_109:
[----:B------:R-:W-:Y:S05]  /*6680*/  BSYNC.RECONVERGENT B6 ;  /* 0x0000000000067941 */ /* 0x000fea0003800200 */
.L_x_108:
[----:B------:R-:W-:Y:S02]  /*6690*/  R2UR UR4, R161 ;  /* 0x00000000a10472ca */ /* 0x000fe400000e0000 */
[----:B------:R-:W-:Y:S02]  /*66a0*/  ISETP.NE.U32.AND P3, PT, R140, RZ, PT ;  /* 0x000000ff8c00720c */ /* 0x000fe40003f65070 */
[----:B------:R-:W-:Y:S02]  /*66b0*/  ISETP.NE.U32.AND P4, PT, R136, RZ, PT ;  /* 0x000000ff8800720c */ /* 0x000fe40003f85070 */
[----:B------:R-:W-:Y:S02]  /*66c0*/  ISETP.NE.AND.EX P3, PT, R141, RZ, PT, P3 ;  /* 0x000000ff8d00720c */ /* 0x000fe40003f65330 */
[----:B------:R-:W-:Y:S02]  /*66d0*/  PLOP3.LUT P1, PT, PT, PT, PT, 0x8, 0x80 ;  /* 0x000000000080781c */ /* 0x000fe40003f2e170 */
[----:B------:R-:W-:Y:S03]  /*66e0*/  ISETP.NE.AND.EX P4, PT, R137, RZ, PT, P4 ;  /* 0x000000ff8900720c */ /* 0x000fe60003f85340 */
[----:B------:R-:W-:Y:S06]  /*66f0*/  UISETP.NE.AND UP1, UPT, UR4, URZ, UPT ;  /* 0x000000ff0400728c */ /* 0x000fec000bf25270 */
[----:B------:R-:W-:Y:S05]  /*6700*/  PLOP3.LUT P0, PT, PT, PT, UP1, 0x80, 0x8 ;  /* 0x000000000008781c */ /* 0x000fea0003f0f018 */
[----:B------:R-:W1:Y:S08]  /*6710*/  @UP1 LDCU.64 UR4, c[0x0][0x888] ;  /* 0x00011100ff0417ac */ /* 0x000e700008000a00 */
[----:B------:R-:W-:Y:S01]  /*6720*/  @P0 PLOP3.LUT P1, PT, P3, PT, PT, 0x80, 0x8 ;  /* 0x000000000008081c */ /* 0x000fe20001f2f070 */
[----:B-1----:R-:W-:Y:S04]  /*6730*/  @UP1 UISETP.NE.U32.AND UP0, UPT, UR4, URZ, UPT ;  /* 0x000000ff0400128c */ /* 0x002fe8000bf05070 */
[----:B------:R-:W-:Y:S04]  /*6740*/  @UP1 UISETP.NE.AND.EX UP0, UPT, UR5, URZ, UPT, UP0 ;  /* 0x000000ff0500128c */ /* 0x000fe8000bf05300 */
[----:B------:R-:W-:Y:S01]  /*6750*/  @UP1 USEL UR4, URZ, 0xffffffff, UP0 ;  /* 0xffffffffff041887 */ /* 0x000fe20008000000 */
[----:B------:R-:W-:Y:S11]  /*6760*/  @!P3 BRA `(.L_x_110) ;  /* 0x000000000030b947 */ /* 0x000ff60003800000 */
[----:B------:R-:W-:Y:S01]  /*6770*/  ISETP.NE.U32.AND P2, PT, R138, RZ, PT ;  /* 0x000000ff8a00720c */ /* 0x000fe20003f45070 */
[----:B------:R-:W1:Y:S01]  /*6780*/  LDCU.64 UR6, c[0x0][0x358] ;  /* 0x00006b00ff0677ac */ /* 0x000e620008000a00 */
[----:B------:R-:W-:Y:S02]  /*6790*/  IMAD.MOV.U32 R156, RZ, RZ, 0x1 ;  /* 0x00000001ff9c7424 */ /* 0x000fe400078e00ff */
[----:B------:R-:W-:Y:S11]  /*67a0*/  ISETP.NE.AND.EX P2, PT, R139, RZ, PT, P2 ;  /* 0x000000ff8b00720c */ /* 0x000ff60003f45320 */
[----:B------:R-:W-:Y:S02]  /*67b0*/  @!UPT UIADD3 URZ, UPT, UPT, URZ, URZ, URZ ;  /* 0x000000fffffff290 */ /* 0x000fe4000fffe0ff */
[----:B------:R-:W2:Y:S01]  /*67c0*/  @P2 LDC.64 R4, c[0x0][0x888] ;  /* 0x00022200ff042b82 */ /* 0x000ea20000000a00 */
[----:B------:R-:W-:Y:S04]  /*67d0*/  @P2 IMAD R0, R140, UR46, RZ ;  /* 0x0000002e8c002c24 */ /* 0x000fe8000f8e02ff */
[----:B--2---:R-:W-:Y:S04]  /*67e0*/  @P2 IMAD.WIDE R4, R0, 0x4, R4 ;  /* 0x0000000400042825 */ /* 0x004fe800078e0204 */
[----:B------:R-:W-:Y:S01]  /*67f0*/  HFMA2 R0, -RZ, RZ, 0, 5.9604644775390625e-08 ;  /* 0x00000001ff007431 */ /* 0x000fe200000001ff */
[----:B-1---5:R1:W5:Y:S04]  /*6800*/  @P2 LDG.E R71, desc[UR6][R4.64] ;  /* 0x0000000604472981 */ /* 0x022368000c1e1900 */
[----:B------:R-:W-:Y:S01]  /*6810*/  @!P2 PRMT R156, R0, 0x7610, R156 ;  /* 0x00007610009ca816 */ /* 0x000fe2000000009c */
[----:B-1----:R-:W2:Y:S06]  /*6820*/  @!P2 LDC R71, c[0x0][0x880] ;  /* 0x00022000ff47ab82 */ /* 0x002eac0000000800 */
.L_x_110:
[----:B------:R-:W-:Y:S05]  /*6830*/  @!P4 BRA `(.L_x_111) ;  /* 0x000000000024c947 */ /* 0x000fea0003800000 */
[----:B------:R-:W-:Y:S01]  /*6840*/  ISETP.NE.U32.AND P2, PT, R134, RZ, PT ;  /* 0x000000ff8600720c */ /* 0x000fe20003f45070 */
[----:B------:R-:W1:Y:S03]  /*6850*/  LDCU.64 UR6, c[0x0][0x358] ;  /* 0x00006b00ff0677ac */ /* 0x000e660008000a00 */
[----:B------:R-:W-:Y:S11]  /*6860*/  ISETP.NE.AND.EX P2, PT, R135, RZ, PT, P2 ;  /* 0x000000ff8700720c */ /* 0x000ff60003f45320 */
[----:B------:R-:W-:Y:S02]  /*6870*/  @!UPT UIADD3 URZ, UPT, UPT, URZ, URZ, URZ ;  /* 0x000000fffffff290 */ /* 0x000fe4000fffe0ff */
[----:B------:R-:W3:Y:S01]  /*6880*/  @P2 LDC.64 R4, c[0x0][0x8a8] ;  /* 0x00022a00ff042b82 */ /* 0x000ee20000000a00 */
[----:B------:R-:W-:Y:S04]  /*6890*/  @P2 IMAD R0, R136, UR46, RZ ;  /* 0x0000002e88002c24 */ /* 0x000fe8000f8e02ff */
[----:B---3--:R-:W-:Y:S05]  /*68a0*/  @P2 IMAD.WIDE R4, R0, 0x4, R4 ;  /* 0x0000000400042825 */ /* 0x008fea00078e0204 */
[----:B-1---5:R1:W5:Y:S02]  /*68b0*/  @P2 LDG.E R70, desc[UR6][R4.64] ;  /* 0x0000000604462981 */ /* 0x022364000c1e1900 */
[----:B-1----:R-:W3:Y:S02]  /*68c0*/  @!P2 LDC R70, c[0x0][0x8a0] ;  /* 0x00022800ff46ab82 */ /* 0x002ee40000000800 */
.L_x_111:
[----:B--2--5:R-:W-:Y:S01]  /*68d0*/  @P0 FSETP.NEU.AND P4, PT, R71, RZ, PT ;  /* 0x000000ff4700020b */ /* 0x024fe20003f8d000 */
[----:B------:R-:W-:Y:S01]  /*68e0*/  IMAD.U32 R3, RZ, RZ, UR4 ;  /* 0x00000004ff037e24 */ /* 0x000fe2000f8e00ff */
[----:B------:R-:W-:Y:S01]  /*68f0*/  @P0 LOP3.LUT P2, RZ, R156, 0xff, RZ, 0xc0, !PT ;  /* 0x000000ff9cff0812 */ /* 0x000fe2000784c0ff */
[----:B------:R-:W-:Y:S01]  /*6900*/  BSSY B1, `(.L_x_112) ;  /* 0x000003e000017945 */ /* 0x000fe20003800000 */
[----:B------:R-:W-:Y:S01]  /*6910*/  @P0 SEL R4, RZ, 0xffffffff, P4 ;  /* 0xffffffffff040807 */ /* 0x000fe20002000000 */
[----:B------:R-:W-:Y:S01]  /*6920*/  IMAD.IADD R64, R69, 0x1, R2 ;  /* 0x0000000145407824 */ /* 0x000fe200078e0202 */
[----:B------:R-:W-:Y:S02]  /*6930*/  LEA R165, R68, UR44, 0x3 ;  /* 0x0000002c44a57c11 */ /* 0x000fe4000f8e18ff */
[----:B------:R-:W-:Y:S02]  /*6940*/  CS2R R130, SRZ ;  /* 0x0000000000827805 */ /* 0x000fe4000001ff00 */
[----:B------:R-:W-:Y:S02]  /*6950*/  @P1 SEL R4, R3, R4, !P2 ;  /* 0x0000000403041207 */ /* 0x000fe40005000000 */
[----:B------:R-:W-:Y:S02]  /*6960*/  CS2R R128, SRZ ;  /* 0x0000000000807805 */ /* 0x000fe4000001ff00 */
[----:B------:R-:W-:Y:S02]  /*6970*/  SHF.L.U32 R0, R153, 0x1f, RZ ;  /* 0x0000001f99007819 */ /* 0x000fe400000006ff */
[----:B------:R-:W-:Y:S02]  /*6980*/  CS2R R118, SRZ ;  /* 0x0000000000767805 */ /* 0x000fe4000001ff00 */
[----:B------:R-:W-:Y:S02]  /*6990*/  @P0 LOP3.LUT R4, R4, 0x1, RZ, 0xc0, !PT ;  /* 0x0000000104040812 */ /* 0x000fe400078ec0ff */
[----:B------:R-:W-:Y:S02]  /*69a0*/  CS2R R116, SRZ ;  /* 0x0000000000747805 */ /* 0x000fe4000001ff00 */
[----:B------:R-:W-:Y:S02]  /*69b0*/  PLOP3.LUT P5, PT, PT, PT, PT, 0x8, 0x80 ;  /* 0x000000000080781c */ /* 0x000fe40003fae170 */
[----:B------:R-:W-:Y:S02]  /*69c0*/  CS2R R102, SRZ ;  /* 0x0000000000667805 */ /* 0x000fe4000001ff00 */
[----:B------:R-:W-:Y:S02]  /*69d0*/  ISETP.NE.U32.OR P1, PT, R4, 0x1, !P0 ;  /* 0x000000010400780c */ /* 0x000fe40004725470 */
[----:B------:R-:W-:Y:S02]  /*69e0*/  CS2R R100, SRZ ;  /* 0x0000000000647805 */ /* 0x000fe4000001ff00 */
[----:B------:R-:W-:Y:S02]  /*69f0*/  CS2R R86, SRZ ;  /* 0x0000000000567805 */ /* 0x000fe4000001ff00 */
[----:B------:R-:W-:Y:S07]  /*6a00*/  CS2R R84, SRZ ;  /* 0x0000000000547805 */ /* 0x000fee000001ff00 */
[----:B------:R-:W-:Y:S04]  /*6a10*/  @P1 SHF.L.U32 R5, R143, 0x1f, RZ ;  /* 0x0000001f8f051819 */ /* 0x000fe800000006ff */
[----:B------:R-:W1:Y:S01]  /*6a20*/  @P1 SYNCS.PHASECHK.TRANS64.TRYWAIT P0, [UR44+0x140], R5 ;  /* 0x00014005ff0015a7 */ /* 0x000e62000800112c */
[----:B------:R2:W4:Y:S01]  /*6a30*/  SYNCS.PHASECHK.TRANS64.TRYWAIT P4, [R165+URZ+0x170], R0 ;  /* 0x00017000a50075a7 */ /* 0x00052200080811ff */
[----:B-1----:R-:W-:Y:S01]  /*6a40*/  @P1 PLOP3.LUT P5, PT, P0, PT, PT, 0x8, 0x80 ;  /* 0x000000000080181c */ /* 0x002fe200007ae170 */
[----:B------:R-:W-:Y:S01]  /*6a50*/  @!UPT UIADD3 URZ, UPT, UPT, URZ, URZ, URZ ;  /* 0x000000fffffff290 */ /* 0x000fe2000fffe0ff */
[----:B--2-4-:R-:W-:Y:S11]  /*6a60*/  @!P1 BRA `(.L_x_113) ;  /* 0x00000000009c9947 */ /* 0x014ff60003800000 */
[----:B------:R-:W-:Y:S01]  /*6a70*/  ISETP.NE.U32.AND P0, PT, RZ, UR60, PT ;  /* 0x0000003cff007c0c */ /* 0x000fe2000bf05070 */
[----:B------:R-:W-:Y:S01]  /*6a80*/  BSSY B0, `(.L_x_114) ;  /* 0x0000016000007945 */ /* 0x000fe20003800000 */
[----:B------:R-:W-:Y:S02]  /*6a90*/  FSETP.NEU.AND P2, PT, R71, RZ, PT ;  /* 0x000000ff4700720b */ /* 0x000fe40003f4d000 */
[----:B------:R-:W-:Y:S02]  /*6aa0*/  CS2R R86, SRZ ;  /* 0x0000000000567805 */ /* 0x000fe4000001ff00 */
[----:B------:R-:W-:Y:S02]  /*6ab0*/  ISETP.NE.AND.EX P0, PT, RZ, UR61, PT, P0 ;  /* 0x0000003dff007c0c */ /* 0x000fe4000bf05300 */
[----:B------:R-:W-:Y:S02]  /*6ac0*/  CS2R R84, SRZ ;  /* 0x0000000000547805 */ /* 0x000fe4000001ff00 */
[----:B------:R-:W-:Y:S02]  /*6ad0*/  LOP3.LUT P1, RZ, R156, 0xff, RZ, 0xc0, !PT ;  /* 0x000000ff9cff7812 */ /* 0x000fe4000782c0ff */
[----:B------:R-:W-:Y:S02]  /*6ae0*/  CS2R R102, SRZ ;  /* 0x0000000000667805 */ /* 0x000fe4000001ff00 */
[----:B------:R-:W-:Y:S02]  /*6af0*/  SEL R2, RZ, 0xffffffff, P2 ;  /* 0xffffffffff027807 */ /* 0x000fe40001000000 */
[----:B------:R-:W-:Y:S02]  /*6b00*/  CS2R R100, SRZ ;  /* 0x0000000000647805 */ /* 0x000fe4000001ff00 */
[----:B------:R-:W-:Y:S02]  /*6b10*/  SEL R3, RZ, 0xffffffff, P0 ;  /* 0xffffffffff037807 */ /* 0x000fe40000000000 */
[----:B------:R-:W-:Y:S02]  /*6b20*/  CS2R R118, SRZ ;  /* 0x0000000000767805 */ /* 0x000fe4000001ff00 */
[----:B------:R-:W-:Y:S02]  /*6b30*/  CS2R R116, SRZ ;  /* 0x0000000000747805 */ /* 0x000fe4000001ff00 */
[----:B------:R-:W-:Y:S02]  /*6b40*/  CS2R R130, SRZ ;  /* 0x0000000000827805 */ /* 0x000fe4000001ff00 */
[----:B------:R-:W-:Y:S02]  /*6b50*/  @P3 SEL R2, R3, R2, !P1 ;  /* 0x0000000203023207 */ /* 0x000fe40004800000 */
[----:B------:R-:W-:Y:S02]  /*6b60*/  CS2R R128, SRZ ;  /* 0x0000000000807805 */ /* 0x000fe4000001ff00 */
[----:B------:R-:W-:Y:S04]  /*6b70*/  LOP3.LUT R2, R2, 0x1, RZ, 0xc0, !PT ;  /* 0x0000000102027812 */ /* 0x000fe800078ec0ff */
[----:B------:R-:W-:Y:S01]  /*6b80*/  ISETP.NE.U32.AND P0, PT, R2, 0x1, PT ;  /* 0x000000010200780c */ /* 0x000fe20003f05070 */
[----:B------:R-:W-:Y:S01]  /*6b90*/  @!UPT UIADD3 URZ, UPT, UPT, URZ, URZ, URZ ;  /* 0x000000fffffff290 */ /* 0x000fe2000fffe0ff */
[----:B------:R-:W-:Y:S11]  /*6ba0*/  @!P5 BRA `(.L_x_115) ;  /* 0x00000000000cd947 */ /* 0x000ff60003800000 */
[----:B------:R-:W-:Y:S04]  /*6bb0*/  SHF.L.U32 R3, R143, 0x1f, RZ ;  /* 0x0000001f8f037819 */ /* 0x000fe800000006ff */
[----:B------:R-:W1:Y:S02]  /*6bc0*/  SYNCS.PHASECHK.TRANS64.TRYWAIT P1, [UR44+0x140], R3 ;  /* 0x00014003ff0075a7 */ /* 0x000e64000802112c */
[----:B-1----:R-:W-:Y:S05]  /*6bd0*/  @!P1 BRA `(.L_x_116) ;  /* 0x0000002400089947 */ /* 0x002fea0003800000 */
.L_x_115:
[----:B------:R-:W-:Y:S05]  /*6be0*/  BSYNC B0 ;  /* 0x0000000000007941 */ /* 0x000fea0003800000 */
.L_x_114:
[----:B------:R2:W4:Y:S01]  /*6bf0*/  @P0 LDS.128 R84, [R155+UR44+0x200] ;  /* 0x0002002c9b540984 */ /* 0x0005220008000c00 */
[----:B------:R-:W5:Y:S01]  /*6c00*/  S2UR UR5, SR_CgaCtaId ;  /* 0x00000000000579c3 */ /* 0x000f620000008800 */
[----:B------:R-:W-:Y:S01]  /*6c10*/  UIADD3 UR4, UPT, UPT, UR44, 0x148, URZ ;  /* 0x000001482c047890 */ /* 0x000fe2000fffe0ff */
[----:B------:R-:W-:Y:S01]  /*6c20*/  LOP3.LUT R143, R143, 0x1, RZ, 0x3c, !PT ;  /* 0x000000018f8f7812 */ /* 0x000fe200078e3cff */
[----:B------:R2:W1:Y:S04]  /*6c30*/  @P0 LDS.128 R100, [R154+0x10] ;  /* 0x000010009a640984 */ /* 0x0004680000000c00 */
[----:B------:R2:W1:Y:S04]  /*6c40*/  @P0 LDS.128 R116, [R163+0x20] ;  /* 0x00002000a3740984 */ /* 0x0004680000000c00 */
[----:B------:R2:W1:Y:S01]  /*6c50*/  @P0 LDS.128 R128, [R162+0x30] ;  /* 0x00003000a2800984 */ /* 0x0004620000000c00 */
[----:B------:R-:W-:Y:S01]  /*6c60*/  @!PT LDS RZ, [RZ] ;  /* 0x00000000fffff984 */ /* 0x000fe20000000800 */
[----:B------:R-:W-:Y:S01]  /*6c70*/  @!PT LDS RZ, [RZ] ;  /* 0x00000000fffff984 */ /* 0x000fe20000000800 */
[----:B------:R-:W-:Y:S01]  /*6c80*/  @!PT LDS RZ, [RZ] ;  /* 0x00000000fffff984 */ /* 0x000fe20000000800 */
[----:B------:R-:W-:Y:S01]  /*6c90*/  @!PT LDS RZ, [RZ] ;  /* 0x00000000fffff984 */ /* 0x000fe20000000800 */
[----:B------:R3:W-:Y:S06]  /*6ca0*/  MEMBAR.ALL.CTA ;  /* 0x0000000000007992 */ /* 0x0007ec0000008000 */
[----:B---3--:R-:W3:Y:S01]  /*6cb0*/  FENCE.VIEW.ASYNC.S ;  /* 0x00000000000073c6 */ /* 0x008ee20000000000 */
[----:B-----5:R-:W-:Y:S09]  /*6cc0*/  UPRMT UR4, UR5, 0x654, UR4 ;  /* 0x0000065405047896 */ /* 0x020ff20008000004 */
[----:B---3--:R-:W-:Y:S03]  /*6cd0*/  SYNCS.ARRIVE.TRANS64.RED.A1T0 RZ, [UR4], RZ ;  /* 0x000000ffffff79a7 */ /* 0x008fe60008100404 */
.L_x_113:
[----:B------:R-:W-:Y:S05]  /*6ce0*/  BSYNC B1 ;  /* 0x0000000000017941 */ /* 0x000fea0003800000 */
.L_x_112:
[----:B-1----:R-:W-:Y:S04]  /*6cf0*/  SHF.R.U32.HI R2, RZ, 0x15, R64 ;  /* 0x00000015ff027819 */ /* 0x002fe80000011640 */
[----:B------:R-:W-:Y:S01]  /*6d00*/  LOP3.LUT P0, RZ, R2, 0x3, R157, 0x48, !PT ;  /* 0x0000000302ff7812 */ /* 0x000fe2000780489d */
[----:B------:R-:W-:Y:S01]  /*6d10*/  @!UPT UIADD3 URZ, UPT, UPT, URZ, URZ, URZ ;  /* 0x000000fffffff290 */ /* 0x000fe2000fffe0ff */
[----:B------:R-:W-:Y:S11]  /*6d20*/  @P4 BRA `(.L_x_117) ;  /* 0x0000000000084947 */ /* 0x000ff60003800000 */
[----:B------:R-:W1:Y:S02]  /*6d30*/  SYNCS.PHASECHK.TRANS64.TRYWAIT P1, [R165+URZ+0x170], R0 ;  /* 0x00017000a50075a7 */ /* 0x000e6400080211ff */
[----:B-1----:R-:W-:Y:S05]  /*6d40*/  @!P1 BRA `(.L_x_118) ;  /* 0x0000002000c49947 */ /* 0x002fea0003800000 */
.L_x_117:
[----:B------:R-:W-:Y:S05]  /*6d50*/  @!P0 BRA `(.L_x_119) ;  /* 0x0000000000408947 */ /* 0x000fea0003800000 */
[----:B------:R-:W1:Y:S01]  /*6d60*/  LDCU.64 UR8, c[0x4][0x70] ;  /* 0x01000e00ff0877ac */ /* 0x000e620008000a00 */
[----:B------:R-:W-:Y:S01]  /*6d70*/  MOV R3, 0x0 ;  /* 0x0000000000037802 */ /* 0x000fe20000000f00 */
[----:B------:R-:W-:Y:S02]  /*6d80*/  HFMA2 R12, -RZ, RZ, 0, 5.9604644775390625e-08 ;  /* 0x00000001ff0c7431 */ /* 0x000fe400000001ff */
[----:B------:R-:W-:Y:S02]  /*6d90*/  IMAD.MOV.U32 R8, RZ, RZ, 0x192 ;  /* 0x00000192ff087424 */ /* 0x000fe400078e00ff */
[----:B------:R-:W-:Y:S01]  /*6da0*/  IMAD.MOV.U32 R13, RZ, RZ, RZ ;  /* 0x000000ffff0d7224 */ /* 0x000fe200078e00ff */
[----:B------:R-:W5:Y:S01]  /*6db0*/  LDCU.64 UR6, c[0x4][0x78] ;  /* 0x01000f00ff0677ac */ /* 0x000f620008000a00 */
[----:B------:R-:W2:Y:S01]  /*6dc0*/  LDC.64 R2, c[0x4][R3] ;  /* 0x0100000003027b82 */ /* 0x000ea20000000a00 */
[----:B------:R-:W3:Y:S01]  /*6dd0*/  LDCU.64 UR4, c[0x4][0x10] ;  /* 0x01000200ff0477ac */ /* 0x000ee20008000a00 */
[----:B-1----:R-:W-:Y:S01]  /*6de0*/  MOV R5, UR9 ;  /* 0x0000000900057c02 */ /* 0x002fe20008000f00 */
[----:B------:R-:W-:Y:S01]  /*6df0*/  IMAD.U32 R4, RZ, RZ, UR8 ;  /* 0x00000008ff047e24 */ /* 0x000fe2000f8e00ff */
[----:B-----5:R-:W-:Y:S01]  /*6e00*/  MOV R7, UR7 ;  /* 0x0000000700077c02 */ /* 0x020fe20008000f00 */
[----:B------:R-:W-:Y:S01]  /*6e10*/  IMAD.U32 R6, RZ, RZ, UR6 ;  /* 0x00000006ff067e24 */ /* 0x000fe2000f8e00ff */
[----:B---3--:R-:W-:Y:S01]  /*6e20*/  MOV R11, UR5 ;  /* 0x00000005000b7c02 */ /* 0x008fe20008000f00 */
[----:B------:R-:W-:Y:S02]  /*6e30*/  IMAD.U32 R10, RZ, RZ, UR4 ;  /* 0x00000004ff0a7e24 */ /* 0x000fe4000f8e00ff */
[----:B------:R-:W-:Y:S07]  /*6e40*/  LEPC R20, `(.L_x_119) ;  /* 0x000000001014794e */ /* 0x000fee0000000000 */
[----:B--2-4-:R-:W-:Y:S05]  /*6e50*/  CALL.ABS.NOINC R2 ;  /* 0x0000000002007343 */ /* 0x014fea0003c00000 */
.L_x_119:
[----:B------:R-:W-:Y:S01]  /*6e60*/  LOP3.LUT P0, RZ, R142, 0x60, RZ, 0xc0, !PT ;  /* 0x000000608eff7812 */ /* 0x000fe2000780c0ff */
[----:B------:R-:W-:Y:S05]  /*6e70*/  WARPSYNC.ALL ;  /* 0x0000000000007948 */ /* 0x000fea0003800000 */
[----:B------:R-:W-:Y:S01]  /*6e80*/  R2UR UR4, R64 ;  /* 0x00000000400472ca */ /* 0x000fe200000e0000 */
[----:B------:R-:W-:Y:S01]  /*6e90*/  BSSY.RECONVERGENT B0, `(.L_x_120) ;  /* 0x000012e000007945 */ /* 0x000fe20003800200 */
[-C--:B----4-:R-:W-:Y:S02]  /*6ea0*/  F2FP.F16.E4M3.UNPACK_B R73, R84.reuse ;  /* 0x00000054ff49723e */ /* 0x090fe400020006ff */
[----:B------:R-:W-:Y:S02]  /*6eb0*/  F2FP.F16.E4M3.UNPACK_B R84, R84.H1 ;  /* 0x00000054ff54723e */ /* 0x000fe400030006ff */
[-C--:B------:R-:W-:Y:S01]  /*6ec0*/  F2FP.F16.E4M3.UNPACK_B R77, R85.reuse ;  /* 0x00000055ff4d723e */ /* 0x080fe200020006ff */
[--C-:B------:R-:W-:Y:S01]  /*6ed0*/  HADD2.F32 R72, -RZ, R73.reuse.H0_H0 ;  /* 0x20000049ff487230 */ /* 0x100fe20000004100 */
[----:B------:R-:W-:Y:S01]  /*6ee0*/  F2FP.F16.E4M3.UNPACK_B R79, R85.H1 ;  /* 0x00000055ff4f723e */ /* 0x000fe200030006ff */
[----:B------:R-:W-:Y:S01]  /*6ef0*/  HADD2.F32 R74, -RZ, R73.H1_H1 ;  /* 0x30000049ff4a7230 */ /* 0x000fe20000004100 */
[-C--:B------:R-:W-:Y:S01]  /*6f00*/  F2FP.F16.E4M3.UNPACK_B R81, R86.reuse ;  /* 0x00000056ff51723e */ /* 0x080fe200020006ff */
[--C-:B------:R-:W-:Y:S01]  /*6f10*/  HADD2.F32 R73, -RZ, R84.reuse.H0_H0 ;  /* 0x20000054ff497230 */ /* 0x100fe20000004100 */
[----:B------:R-:W-:Y:S01]  /*6f20*/  F2FP.F16.E4M3.UNPACK_B R83, R86.H1 ;  /* 0x00000056ff53723e */ /* 0x000fe200030006ff */
[----:B------:R-:W1:Y:S01]  /*6f30*/  LDTM.x64 R4, tmem[UR4] ;  /* 0x00000004000479ee */ /* 0x000e620008340000 */
[----:B------:R-:W-:Y:S01]  /*6f40*/  NOP ;  /* 0x0000000000007918 */ /* 0x000fe20000000000 */
[----:B------:R-:W-:Y:S01]  /*6f50*/  IADD3 R165, PT, PT, R165, 0x180, RZ ;  /* 0x00000180a5a57810 */ /* 0x000fe20007ffe0ff */
[----:B------:R-:W-:Y:S01]  /*6f60*/  HADD2.F32 R76, -RZ, R84.H1_H1 ;  /* 0x30000054ff4c7230 */ /* 0x000fe20000004100 */
[-C--:B------:R-:W-:Y:S01]  /*6f70*/  F2FP.F16.E4M3.UNPACK_B R89, R100.reuse ;  /* 0x00000064ff59723e */ /* 0x080fe200020006ff */
[--C-:B------:R-:W-:Y:S01]  /*6f80*/  HADD2.F32 R75, -RZ, R77.reuse.H0_H0 ;  /* 0x2000004dff4b7230 */ /* 0x100fe20000004100 */
[----:B------:R-:W-:Y:S01]  /*6f90*/  LOP3.LUT R165, R165, 0xfefffff8, RZ, 0xc0, !PT ;  /* 0xfefffff8a5a57812 */ /* 0x000fe200078ec0ff */
[----:B------:R-:W-:Y:S01]  /*6fa0*/  HADD2.F32 R78, -RZ, R77.H1_H1 ;  /* 0x3000004dff4e7230 */ /* 0x000fe20000004100 */
[----:B------:R-:W-:Y:S01]  /*6fb0*/  F2FP.F16.E4M3.UNPACK_B R100, R100.H1 ;  /* 0x00000064ff64723e */ /* 0x000fe200030006ff */
[----:B------:R-:W-:Y:S01]  /*6fc0*/  HADD2.F32 R82, -RZ, R81.H1_H1 ;  /* 0x30000051ff527230 */ /* 0x000fe20000004100 */
[----:B-1----:R1:W-:Y:S01]  /*6fd0*/  SYNCS.ARRIVE.TRANS64.RED.A1T0 RZ, [R165+URZ], RZ ;  /* 0x000000ffa5ff79a7 */ /* 0x0023e200081004ff */
[----:B------:R-:W-:Y:S01]  /*6fe0*/  HADD2.F32 R90, -RZ, R89.H1_H1 ;  /* 0x30000059ff5a7230 */ /* 0x000fe20000004100 */
[-C--:B------:R-:W-:Y:S01]  /*6ff0*/  F2FP.F16.E4M3.UNPACK_B R85, R87.reuse ;  /* 0x00000057ff55723e */ /* 0x080fe200020006ff */
[--C-:B------:R-:W-:Y:S01]  /*7000*/  HADD2.F32 R77, -RZ, R79.reuse.H0_H0 ;  /* 0x2000004fff4d7230 */ /* 0x100fe20000004100 */
[----:B------:R-:W-:Y:S01]  /*7010*/  F2FP.F16.E4M3.UNPACK_B R87, R87.H1 ;  /* 0x00000057ff57723e */ /* 0x000fe200030006ff */
[----:B------:R-:W-:Y:S01]  /*7020*/  HADD2.F32 R80, -RZ, R79.H1_H1 ;  /* 0x3000004fff507230 */ /* 0x000fe20000004100 */
[-C--:B------:R-:W-:Y:S01]  /*7030*/  F2FP.F16.E4M3.UNPACK_B R93, R101.reuse ;  /* 0x00000065ff5d723e */ /* 0x080fe200020006ff */
[----:B------:R-:W-:Y:S01]  /*7040*/  HADD2.F32 R79, -RZ, R81.H0_H0 ;  /* 0x20000051ff4f7230 */ /* 0x000fe20000004100 */
[----:B------:R-:W-:Y:S01]  /*7050*/  F2FP.F16.E4M3.UNPACK_B R95, R101.H1 ;  /* 0x00000065ff5f723e */ /* 0x000fe200030006ff */
[----:B------:R-:W-:Y:S01]  /*7060*/  HADD2.F32 R88, -RZ, R87.H1_H1 ;  /* 0x30000057ff587230 */ /* 0x000fe20000004100 */
[-C--:B------:R-:W-:Y:S01]  /*7070*/  F2FP.F16.E4M3.UNPACK_B R97, R102.reuse ;  /* 0x00000066ff61723e */ /* 0x080fe200020006ff */
[--C-:B------:R-:W-:Y:S01]  /*7080*/  HADD2.F32 R91, -RZ, R93.reuse.H0_H0 ;  /* 0x2000005dff5b7230 */ /* 0x100fe20000004100 */
[----:B------:R-:W-:Y:S01]  /*7090*/  F2FP.F16.E4M3.UNPACK_B R99, R102.H1 ;  /* 0x00000066ff63723e */ /* 0x000fe200030006ff */
[----:B------:R-:W-:Y:S02]  /*70a0*/  HADD2.F32 R94, -RZ, R93.H1_H1 ;  /* 0x3000005dff5e7230 */ /* 0x000fe40000004100 */
[C---:B---3--:R-:W-:Y:S01]  /*70b0*/  FMUL R4, R70.reuse, R4 ;  /* 0x0000000446047220 */ /* 0x048fe20000400000 */
[C---:B------:R-:W-:Y:S01]  /*70c0*/  FMUL R5, R70.reuse, R5 ;  /* 0x0000000546057220 */ /* 0x040fe20000400000 */
[C---:B------:R-:W-:Y:S01]  /*70d0*/  FMUL R8, R70.reuse, R8 ;  /* 0x0000000846087220 */ /* 0x040fe20000400000 */
[C---:B------:R-:W-:Y:S01]  /*70e0*/  FMUL R9, R70.reuse, R9 ;  /* 0x0000000946097220 */ /* 0x040fe20000400000 */
[C---:B------:R-:W-:Y:S01]  /*70f0*/  FFMA R4, R71.reuse, R72, R4 ;  /* 0x0000004847047223 */ /* 0x040fe20000000004 */
[C---:B------:R-:W-:Y:S01]  /*7100*/  FFMA R5, R71.reuse, R74, R5 ;  /* 0x0000004a47057223 */ /* 0x040fe20000000005 */
[C---:B------:R-:W-:Y:S01]  /*7110*/  FMUL R12, R70.reuse, R12 ;  /* 0x0000000c460c7220 */ /* 0x040fe20000400000 */
[C---:B------:R-:W-:Y:S01]  /*7120*/  FMUL R13, R70.reuse, R13 ;  /* 0x0000000d460d7220 */ /* 0x040fe20000400000 */
[C---:B------:R-:W-:Y:S01]  /*7130*/  FMUL R0, R70.reuse, R16 ;  /* 0x0000001046007220 */ /* 0x040fe20000400000 */
[C---:B------:R-:W-:Y:S01]  /*7140*/  FMUL R2, R70.reuse, R17 ;  /* 0x0000001146027220 */ /* 0x040fe20000400000 */
[C---:B------:R-:W-:Y:S01]  /*7150*/  FMUL R16, R70.reuse, R20 ;  /* 0x0000001446107220 */ /* 0x040fe20000400000 */
[C---:B------:R-:W-:Y:S01]  /*7160*/  FMUL R17, R70.reuse, R21 ;  /* 0x0000001546117220 */ /* 0x040fe20000400000 */
[C---:B------:R-:W-:Y:S01]  /*7170*/  FMUL R20, R70.reuse, R24 ;  /* 0x0000001846147220 */ /* 0x040fe20000400000 */
[C---:B------:R-:W-:Y:S01]  /*7180*/  FMUL R21, R70.reuse, R25 ;  /* 0x0000001946157220 */ /* 0x040fe20000400000 */
[----:B------:R-:W-:Y:S02]  /*7190*/  HADD2.F32 R98, -RZ, R97.H1_H1 ;  /* 0x30000061ff627230 */ /* 0x000fe40000004100 */
        /* <DEDUP_REMOVED lines=13> */
[----:B------:R-:W-:Y:S01]  /*7270*/  F2FP.F16.E4M3.UNPACK_B R101, R103 ;  /* 0x00000067ff65723e */ /* 0x000fe200020006ff */
[C---:B------:R-:W-:Y:S01]  /*7280*/  FMUL R49, R70.reuse, R53 ;  /* 0x0000003546317220 */ /* 0x040fe20000400000 */
[C---:B------:R-:W-:Y:S01]  /*7290*/  FMUL R52, R70.reuse, R56 ;  /* 0x0000003846347220 */ /* 0x040fe20000400000 */
[----:B------:R-:W-:Y:S01]  /*72a0*/  F2FP.F16.E4M3.UNPACK_B R103, R103.H1 ;  /* 0x00000067ff67723e */ /* 0x000fe200030006ff */
[C---:B------:R-:W-:Y:S01]  /*72b0*/  FMUL R53, R70.reuse, R57 ;  /* 0x0000003946357220 */ /* 0x040fe20000400000 */
[----:B------:R-:W-:Y:S02]  /*72c0*/  HADD2.F32 R102, -RZ, R101.H1_H1 ;  /* 0x30000065ff667230 */ /* 0x000fe40000004100 */
[C---:B------:R-:W-:Y:S01]  /*72d0*/  FMUL R56, R70.reuse, R60 ;  /* 0x0000003c46387220 */ /* 0x040fe20000400000 */
[----:B------:R-:W-:Y:S01]  /*72e0*/  F2FP.F16.E4M3.UNPACK_B R105, R116 ;  /* 0x00000074ff69723e */ /* 0x000fe200020006ff */
[C---:B------:R-:W-:Y:S01]  /*72f0*/  FMUL R60, R70.reuse, R64 ;  /* 0x00000040463c7220 */ /* 0x040fe20000400000 */
[C---:B------:R-:W-:Y:S01]  /*7300*/  FMUL R57, R70.reuse, R61 ;  /* 0x0000003d46397220 */ /* 0x040fe20000400000 */
[----:B------:R-:W-:Y:S01]  /*7310*/  F2FP.F16.E4M3.UNPACK_B R107, R116.H1 ;  /* 0x00000074ff6b723e */ /* 0x000fe200030006ff */
[----:B------:R-:W-:Y:S02]  /*7320*/  HADD2.F32 R81, -RZ, R83.H0_H0 ;  /* 0x20000053ff517230 */ /* 0x000fe40000004100 */
[C---:B------:R-:W-:Y:S01]  /*7330*/  FMUL R61, R70.reuse, R65 ;  /* 0x00000041463d7220 */ /* 0x040fe20000400000 */
[----:B------:R-:W-:Y:S02]  /*7340*/  HADD2.F32 R106, -RZ, R105.H1_H1 ;  /* 0x30000069ff6a7230 */ /* 0x000fe40000004100 */
[C---:B------:R-:W-:Y:S01]  /*7350*/  FMUL R67, R70.reuse, R67 ;  /* 0x0000004346437220 */ /* 0x040fe20000400000 */
[----:B------:R-:W-:Y:S01]  /*7360*/  F2FP.F16.E4M3.UNPACK_B R109, R117 ;  /* 0x00000075ff6d723e */ /* 0x000fe200020006ff */
[C---:B------:R-:W-:Y:S01]  /*7370*/  FMUL R6, R70.reuse, R6 ;  /* 0x0000000646067220 */ /* 0x040fe20000400000 */
[C---:B------:R-:W-:Y:S01]  /*7380*/  FMUL R7, R70.reuse, R7 ;  /* 0x0000000746077220 */ /* 0x040fe20000400000 */
[----:B------:R-:W-:Y:S01]  /*7390*/  F2FP.F16.E4M3.UNPACK_B R111, R117.H1 ;  /* 0x00000075ff6f723e */ /* 0x000fe200030006ff */
[----:B------:R-:W-:Y:S02]  /*73a0*/  HADD2.F32 R84, -RZ, R83.H1_H1 ;  /* 0x30000053ff547230 */ /* 0x000fe40000004100 */
[C---:B------:R-:W-:Y:S01]  /*73b0*/  FFMA R6, R71.reuse, R73, R6 ;  /* 0x0000004947067223 */ /* 0x040fe20000000006 */
[C---:B------:R-:W-:Y:S01]  /*73c0*/  FFMA R7, R71.reuse, R76, R7 ;  /* 0x0000004c47077223 */ /* 0x040fe20000000007 */
[----:B------:R-:W-:Y:S01]  /*73d0*/  F2FP.F16.E4M3.UNPACK_B R113, R118 ;  /* 0x00000076ff71723e */ /* 0x000fe200020006ff */
[--C-:B------:R-:W-:Y:S02]  /*73e0*/  HADD2.F32 R83, -RZ, R85.reuse.H0_H0 ;  /* 0x20000055ff537230 */ /* 0x100fe40000004100 */
[C---:B------:R-:W-:Y:S01]  /*73f0*/  FFMA R8, R71.reuse, R75, R8 ;  /* 0x0000004b47087223 */ /* 0x040fe20000000008 */
[----:B------:R-:W-:Y:S01]  /*7400*/  FFMA R9, R71, R78, R9 ;  /* 0x0000004e47097223 */ /* 0x000fe20000000009 */
[----:B------:R-:W-:Y:S01]  /*7410*/  F2FP.F16.E4M3.UNPACK_B R115, R118.H1 ;  /* 0x00000076ff73723e */ /* 0x000fe200030006ff */
[----:B------:R-:W-:Y:S01]  /*7420*/  HADD2.F32 R85, -RZ, R85.H1_H1 ;  /* 0x30000055ff557230 */ /* 0x000fe20000004100 */
[----:B------:R-:W-:Y:S01]  /*7430*/  F2FP.SATFINITE.E4M3.F32.PACK_AB_MERGE_C R144, R7, R6, RZ ;  /* 0x000000060790723e */ /* 0x000fe200048070ff */
[----:B------:R-:W-:Y:S02]  /*7440*/  HADD2.F32 R110, -RZ, R109.H1_H1 ;  /* 0x3000006dff6e7230 */ /* 0x000fe40000004100 */
[C---:B------:R-:W-:Y:S01]  /*7450*/  FMUL R10, R70.reuse, R10 ;  /* 0x0000000a460a7220 */ /* 0x040fe20000400000 */
[----:B------:R-:W-:Y:S01]  /*7460*/  HADD2.F32 R114, -RZ, R113.H1_H1 ;  /* 0x30000071ff727230 */ /* 0x000fe20000004100 */
[----:B------:R-:W-:Y:S01]  /*7470*/  F2FP.SATFINITE.E4M3.F32.PACK_AB_MERGE_C R144, R5, R4, R144 ;  /* 0x000000040590723e */ /* 0x000fe20004807090 */
[C---:B------:R-:W-:Y:S01]  /*7480*/  FMUL R11, R70.reuse, R11 ;  /* 0x0000000b460b7220 */ /* 0x040fe20000400000 */
[C---:B------:R-:W-:Y:S01]  /*7490*/  FFMA R10, R71.reuse, R77, R10 ;  /* 0x0000004d470a7223 */ /* 0x040fe2000000000a */
[C---:B------:R-:W-:Y:S01]  /*74a0*/  FMUL R14, R70.reuse, R14 ;  /* 0x0000000e460e7220 */ /* 0x040fe20000400000 */
[C---:B------:R-:W-:Y:S01]  /*74b0*/  FMUL R15, R70.reuse, R15 ;  /* 0x0000000f460f7220 */ /* 0x040fe20000400000 */
[C---:B------:R-:W-:Y:S01]  /*74c0*/  FFMA R11, R71.reuse, R80, R11 ;  /* 0x00000050470b7223 */ /* 0x040fe2000000000b */
[----:B------:R-:W-:Y:S01]  /*74d0*/  F2FP.F16.E4M3.UNPACK_B R117, R119 ;  /* 0x00000077ff75723e */ /* 0x000fe200020006ff */
[----:B------:R-:W-:Y:S02]  /*74e0*/  HADD2.F32 R86, -RZ, R87.H0_H0 ;  /* 0x20000057ff567230 */ /* 0x000fe40000004100 */
[C---:B------:R-:W-:Y:S01]  /*74f0*/  FFMA R12, R71.reuse, R79, R12 ;  /* 0x0000004f470c7223 */ /* 0x040fe2000000000c */
[----:B------:R-:W-:Y:S01]  /*7500*/  FFMA R13, R71, R82, R13 ;  /* 0x00000052470d7223 */ /* 0x000fe2000000000d */
[----:B------:R-:W-:Y:S01]  /*7510*/  F2FP.F16.E4M3.UNPACK_B R119, R119.H1 ;  /* 0x00000077ff77723e */ /* 0x000fe200030006ff */
[----:B------:R-:W-:Y:S01]  /*7520*/  HADD2.F32 R87, -RZ, R89.H0_H0 ;  /* 0x20000059ff577230 */ /* 0x000fe20000004100 */
[----:B------:R-:W-:Y:S01]  /*7530*/  F2FP.SATFINITE.E4M3.F32.PACK_AB_MERGE_C R145, R11, R10, RZ ;  /* 0x0000000a0b91723e */ /* 0x000fe200048070ff */
[--C-:B------:R-:W-:Y:S02]  /*7540*/  HADD2.F32 R89, -RZ, R100.reuse.H0_H0 ;  /* 0x20000064ff597230 */ /* 0x100fe40000004100 */
[C---:B------:R-:W-:Y:S01]  /*7550*/  FFMA R14, R71.reuse, R81, R14 ;  /* 0x00000051470e7223 */ /* 0x040fe2000000000e */
[----:B------:R-:W-:Y:S01]  /*7560*/  FFMA R15, R71, R84, R15 ;  /* 0x00000054470f7223 */ /* 0x000fe2000000000f */
[----:B------:R-:W-:Y:S01]  /*7570*/  F2FP.SATFINITE.E4M3.F32.PACK_AB_MERGE_C R145, R9, R8, R145 ;  /* 0x000000080991723e */ /* 0x000fe20004807091 */
[C---:B------:R-:W-:Y:S01]  /*7580*/  FFMA R0, R71.reuse, R83, R0 ;  /* 0x0000005347007223 */ /* 0x040fe20000000000 */
[----:B------:R-:W-:Y:S01]  /*7590*/  FFMA R2, R71, R85, R2 ;  /* 0x0000005547027223 */ /* 0x000fe20000000002 */
[----:B------:R-:W-:Y:S01]  /*75a0*/  HADD2.F32 R92, -RZ, R100.H1_H1 ;  /* 0x30000064ff5c7230 */ /* 0x000fe20000004100 */
[----:B------:R-:W-:Y:S01]  /*75b0*/  F2FP.SATFINITE.E4M3.F32.PACK_AB_MERGE_C R146, R15, R14, RZ ;  /* 0x0000000e0f92723e */ /* 0x000fe200048070ff */
[----:B------:R-:W-:Y:S02]  /*75c0*/  HADD2.F32 R118, -RZ, R117.H1_H1 ;  /* 0x30000075ff767230 */ /* 0x000fe40000004100 */
[C---:B------:R-:W-:Y:S01]  /*75d0*/  FMUL R3, R70.reuse, R18 ;  /* 0x0000001246037220 */ /* 0x040fe20000400000 */
[C---:B------:R-:W-:Y:S01]  /*75e0*/  FMUL R18, R70.reuse, R22 ;  /* 0x0000001646127220 */ /* 0x040fe20000400000 */
[----:B------:R-:W-:Y:S01]  /*75f0*/  F2FP.SATFINITE.E4M3.F32.PACK_AB_MERGE_C R146, R13, R12, R146 ;  /* 0x0000000c0d92723e */ /* 0x000fe20004807092 */
[C---:B------:R-:W-:Y:S01]  /*7600*/  FMUL R19, R70.reuse, R19 ;  /* 0x0000001346137220 */ /* 0x040fe20000400000 */
[C---:B------:R-:W-:Y:S01]  /*7610*/  FFMA R3, R71.reuse, R86, R3 ;  /* 0x0000005647037223 */ /* 0x040fe20000000003 */
[--C-:B------:R-:W-:Y:S02]  /*7620*/  HADD2.F32 R93, -RZ, R95.reuse.H0_H0 ;  /* 0x2000005fff5d7230 */ /* 0x100fe40000004100 */
[----:B------:R-:W-:Y:S01]  /*7630*/  FMUL R23, R70, R23 ;  /* 0x0000001746177220 */ /* 0x000fe20000400000 */
[C---:B------:R-:W-:Y:S01]  /*7640*/  FFMA R19, R71.reuse, R88, R19 ;  /* 0x0000005847137223 */ /* 0x040fe20000000013 */
[----:B------:R-:W-:Y:S01]  /*7650*/  F2FP.F16.E4M3.UNPACK_B R121, R128 ;  /* 0x00000080ff79723e */ /* 0x000fe200020006ff */
[----:B------:R-:W-:Y:S02]  /*7660*/  HADD2.F32 R96, -RZ, R95.H1_H1 ;  /* 0x3000005fff607230 */ /* 0x000fe40000004100 */
[C---:B------:R-:W-:Y:S01]  /*7670*/  FFMA R16, R71.reuse, R87, R16 ;  /* 0x0000005747107223 */ /* 0x040fe20000000010 */
[C---:B------:R-:W-:Y:S01]  /*7680*/  FFMA R17, R71.reuse, R90, R17 ;  /* 0x0000005a47117223 */ /* 0x040fe20000000011 */
[----:B------:R-:W-:Y:S01]  /*7690*/  F2FP.F16.E4M3.UNPACK_B R123, R128.H1 ;  /* 0x00000080ff7b723e */ /* 0x000fe200030006ff */
[----:B------:R-:W-:Y:S02]  /*76a0*/  HADD2.F32 R95, -RZ, R97.H0_H0 ;  /* 0x20000061ff5f7230 */ /* 0x000fe40000004100 */
[----:B------:R-:W-:Y:S01]  /*76b0*/  FFMA R18, R71, R89, R18 ;  /* 0x0000005947127223 */ /* 0x000fe20000000012 */
[----:B------:R-:W-:Y:S01]  /*76c0*/  F2FP.SATFINITE.E4M3.F32.PACK_AB_MERGE_C R147, R19, R3, RZ ;  /* 0x000000031393723e */ /* 0x000fe200048070ff */
[C---:B------:R-:W-:Y:S01]  /*76d0*/  FFMA R23, R71.reuse, R92, R23 ;  /* 0x0000005c47177223 */ /* 0x040fe20000000017 */
[--C-:B------:R-:W-:Y:S02]  /*76e0*/  HADD2.F32 R97, -RZ, R99.reuse.H0_H0 ;  /* 0x20000063ff617230 */ /* 0x100fe40000004100 */
[C---:B------:R-:W-:Y:S01]  /*76f0*/  FFMA R20, R71.reuse, R91, R20 ;  /* 0x0000005b47147223 */ /* 0x040fe20000000014 */
[----:B------:R-:W-:Y:S01]  /*7700*/  F2FP.SATFINITE.E4M3.F32.PACK_AB_MERGE_C R147, R2, R0, R147 ;  /* 0x000000000293723e */ /* 0x000fe20004807093 */
[----:B------:R-:W-:Y:S01]  /*7710*/  FFMA R21, R71, R94, R21 ;  /* 0x0000005e47157223 */ /* 0x000fe20000000015 */
[----:B------:R-:W-:Y:S01]  /*7720*/  HADD2.F32 R100, -RZ, R99.H1_H1 ;  /* 0x30000063ff647230 */ /* 0x000fe20000004100 */
[----:B------:R-:W-:Y:S01]  /*7730*/  F2FP.SATFINITE.E4M3.F32.PACK_AB_MERGE_C R148, R23, R18, RZ ;  /* 0x000000121794723e */ /* 0x000fe200048070ff */
[----:B------:R-:W-:Y:S01]  /*7740*/  HADD2.F32 R99, -RZ, R101.H0_H0 ;  /* 0x20000065ff637230 */ /* 0x000fe20000004100 */
[----:B------:R1:W-:Y:S01]  /*7750*/  STS.128 [R155+UR44+0x2200], R144 ;  /* 0x002200909b007988 */ /* 0x0003e20008000c2c */
[----:B------:R-:W-:Y:S01]  /*7760*/  HADD2.F32 R122, -RZ, R121.H1_H1 ;  /* 0x30000079ff7a7230 */ /* 0x000fe20000004100 */
[----:B------:R-:W-:Y:S01]  /*7770*/  F2FP.SATFINITE.E4M3.F32.PACK_AB_MERGE_C R148, R17, R16, R148 ;  /* 0x000000101194723e */ /* 0x000fe20004807094 */
[C---:B------:R-:W-:Y:S01]  /*7780*/  FMUL R22, R70.reuse, R26 ;  /* 0x0000001a46167220 */ /* 0x040fe20000400000 */
[C---:B------:R-:W-:Y:S01]  /*7790*/  FMUL R27, R70.reuse, R27 ;  /* 0x0000001b461b7220 */ /* 0x040fe20000400000 */
[C---:B------:R-:W-:Y:S01]  /*77a0*/  FMUL R26, R70.reuse, R30 ;  /* 0x0000001e461a7220 */ /* 0x040fe20000400000 */
[C---:B------:R-:W-:Y:S01]  /*77b0*/  FMUL R31, R70.reuse, R31 ;  /* 0x0000001f461f7220 */ /* 0x040fe20000400000 */
        /* <DEDUP_REMOVED lines=9> */
[C---:B------:R-:W-:Y:S01]  /*7850*/  FFMA R26, R71.reuse, R97, R26 ;  /* 0x00000061471a7223 */ /* 0x040fe2000000001a */
[----:B------:R-:W-:Y:S02]  /*7860*/  HADD2.F32 R103, -RZ, R105.H0_H0 ;  /* 0x20000069ff677230 */ /* 0x000fe40000004100 */
[----:B------:R-:W-:Y:S01]  /*7870*/  FFMA R31, R71, R100, R31 ;  /* 0x00000064471f7223 */ /* 0x000fe2000000001f */
[----:B------:R-:W-:Y:S01]  /*7880*/  F2FP.SATFINITE.E4M3.F32.PACK_AB_MERGE_C R149, R21, R20, R149 ;  /* 0x000000141595723e */ /* 0x000fe20004807095 */
[C---:B------:R-:W-:Y:S01]  /*7890*/  FFMA R28, R71.reuse, R99, R28 ;  /* 0x00000063471c7223 */ /* 0x040fe2000000001c */
[----:B------:R-:W-:Y:S01]  /*78a0*/  FFMA R29, R71, R102, R29 ;  /* 0x00000066471d7223 */ /* 0x000fe2000000001d */
[----:B------:R-:W-:Y:S01]  /*78b0*/  HADD2.F32 R105, -RZ, R107.H0_H0 ;  /* 0x2000006bff697230 */ /* 0x000fe20000004100 */
[----:B------:R-:W-:Y:S01]  /*78c0*/  F2FP.SATFINITE.E4M3.F32.PACK_AB_MERGE_C R150, R31, R26, RZ ;  /* 0x0000001a1f96723e */ /* 0x000fe200048070ff */
[----:B------:R-:W-:Y:S02]  /*78d0*/  HADD2.F32 R126, -RZ, R125.H1_H1 ;  /* 0x3000007dff7e7230 */ /* 0x000fe40000004100 */
[C---:B------:R-:W-:Y:S01]  /*78e0*/  FMUL R30, R70.reuse, R34 ;  /* 0x00000022461e7220 */ /* 0x040fe20000400000 */
[C---:B------:R-:W-:Y:S01]  /*78f0*/  FMUL R35, R70.reuse, R35 ;  /* 0x0000002346237220 */ /* 0x040fe20000400000 */
[----:B------:R-:W-:Y:S01]  /*7900*/  F2FP.SATFINITE.E4M3.F32.PACK_AB_MERGE_C R150, R25, R24, R150 ;  /* 0x000000181996723e */ /* 0x000fe20004807096 */
[----:B------:R-:W-:Y:S02]  /*7910*/  HADD2.F32 R108, -RZ, R107.H1_H1 ;  /* 0x3000006bff6c7230 */ /* 0x000fe40000004100 */
[C---:B------:R-:W-:Y:S01]  /*7920*/  FFMA R30, R71.reuse, R101, R30 ;  /* 0x00000065471e7223 */ /* 0x040fe2000000001e */
[----:B------:R-:W-:Y:S02]  /*7930*/  HADD2.F32 R107, -RZ, R109.H0_H0 ;  /* 0x2000006dff6b7230 */ /* 0x000fe40000004100 */
[C---:B------:R-:W-:Y:S01]  /*7940*/  FFMA R35, R71.reuse, R104, R35 ;  /* 0x0000006847237223 */ /* 0x040fe20000000023 */
[C---:B------:R-:W-:Y:S01]  /*7950*/  FFMA R32, R71.reuse, R103, R32 ;  /* 0x0000006747207223 */ /* 0x040fe20000000020 */
[----:B------:R-:W-:Y:S01]  /*7960*/  FFMA R33, R71, R106, R33 ;  /* 0x0000006a47217223 */ /* 0x000fe20000000021 */
[----:B------:R-:W-:Y:S01]  /*7970*/  F2FP.F16.E4M3.UNPACK_B R129, R130 ;  /* 0x00000082ff81723e */ /* 0x000fe200020006ff */
[C---:B------:R-:W-:Y:S01]  /*7980*/  FMUL R34, R70.reuse, R38 ;  /* 0x0000002646227220 */ /* 0x040fe20000400000 */
[----:B------:R-:W-:Y:S01]  /*7990*/  F2FP.SATFINITE.E4M3.F32.PACK_AB_MERGE_C R151, R35, R30, RZ ;  /* 0x0000001e2397723e */ /* 0x000fe200048070ff */
[C---:B------:R-:W-:Y:S01]  /*79a0*/  FMUL R39, R70.reuse, R39 ;  /* 0x0000002746277220 */ /* 0x040fe20000400000 */
[--C-:B------:R-:W-:Y:S02]  /*79b0*/  HADD2.F32 R109, -RZ, R111.reuse.H0_H0 ;  /* 0x2000006fff6d7230 */ /* 0x100fe40000004100 */
[----:B------:R-:W-:Y:S01]  /*79c0*/  FFMA R34, R71, R105, R34 ;  /* 0x0000006947227223 */ /* 0x000fe20000000022 */
[----:B------:R-:W-:Y:S01]  /*79d0*/  F2FP.SATFINITE.E4M3.F32.PACK_AB_MERGE_C R151, R29, R28, R151 ;  /* 0x0000001c1d97723e */ /* 0x000fe20004807097 */
[C---:B------:R-:W-:Y:S01]  /*79e0*/  FFMA R39, R71.reuse, R108, R39 ;  /* 0x0000006c47277223 */ /* 0x040fe20000000027 */
[----:B------:R-:W-:Y:S02]  /*79f0*/  HADD2.F32 R112, -RZ, R111.H1_H1 ;  /* 0x3000006fff707230 */ /* 0x000fe40000004100 */
[C---:B------:R-:W-:Y:S01]  /*7a00*/  FFMA R36, R71.reuse, R107, R36 ;  /* 0x0000006b47247223 */ /* 0x040fe20000000024 */
[----:B------:R-:W-:Y:S01]  /*7a10*/  FFMA R37, R71, R110, R37 ;  /* 0x0000006e47257223 */ /* 0x000fe20000000025 */
[----:B------:R-:W-:Y:S01]  /*7a20*/  F2FP.F16.E4M3.UNPACK_B R132, R130.H1 ;  /* 0x00000082ff84723e */ /* 0x000fe200030006ff */
[----:B------:R-:W-:Y:S01]  /*7a30*/  HADD2.F32 R111, -RZ, R113.H0_H0 ;  /* 0x20000071ff6f7230 */ /* 0x000fe20000004100 */
[----:B------:R1:W-:Y:S01]  /*7a40*/  STS.128 [R154+0x2010], R148 ;  /* 0x002010949a007388 */ /* 0x0003e20000000c00 */
[----:B------:R-:W-:Y:S01]  /*7a50*/  F2FP.SATFINITE.E4M3.F32.PACK_AB_MERGE_C R88, R39, R34, RZ ;  /* 0x000000222758723e */ /* 0x000fe200048070ff */
[----:B------:R-:W-:Y:S02]  /*7a60*/  HADD2.F32 R130, -RZ, R129.H1_H1 ;  /* 0x30000081ff827230 */ /* 0x000fe40000004100 */
[C---:B------:R-:W-:Y:S01]  /*7a70*/  FMUL R38, R70.reuse, R42 ;  /* 0x0000002a46267220 */ /* 0x040fe20000400000 */
[C---:B------:R-:W-:Y:S01]  /*7a80*/  FMUL R43, R70.reuse, R43 ;  /* 0x0000002b462b7220 */ /* 0x040fe20000400000 */
[--C-:B------:R-:W-:Y:S01]  /*7a90*/  HADD2.F32 R113, -RZ, R115.reuse.H0_H0 ;  /* 0x20000073ff717230 */ /* 0x100fe20000004100 */
[----:B------:R-:W-:Y:S01]  /*7aa0*/  F2FP.SATFINITE.E4M3.F32.PACK_AB_MERGE_C R88, R33, R32, R88 ;  /* 0x000000202158723e */ /* 0x000fe20004807058 */
[C---:B------:R-:W-:Y:S01]  /*7ab0*/  FFMA R38, R71.reuse, R109, R38 ;  /* 0x0000006d47267223 */ /* 0x040fe20000000026 */
[C---:B------:R-:W-:Y:S01]  /*7ac0*/  FFMA R43, R71.reuse, R112, R43 ;  /* 0x00000070472b7223 */ /* 0x040fe2000000002b */
[C---:B------:R-:W-:Y:S01]  /*7ad0*/  FFMA R40, R71.reuse, R111, R40 ;  /* 0x0000006f47287223 */ /* 0x040fe20000000028 */
[----:B------:R-:W-:Y:S01]  /*7ae0*/  FFMA R41, R71, R114, R41 ;  /* 0x0000007247297223 */ /* 0x000fe20000000029 */
[----:B------:R-:W-:Y:S01]  /*7af0*/  F2FP.F16.E4M3.UNPACK_B R133, R131 ;  /* 0x00000083ff85723e */ /* 0x000fe200020006ff */
[----:B------:R-:W-:Y:S01]  /*7b00*/  HADD2.F32 R116, -RZ, R115.H1_H1 ;  /* 0x30000073ff747230 */ /* 0x000fe20000004100 */
[----:B------:R-:W-:Y:S01]  /*7b10*/  F2FP.SATFINITE.E4M3.F32.PACK_AB_MERGE_C R65, R43, R38, RZ ;  /* 0x000000262b41723e */ /* 0x000fe200048070ff */
[----:B------:R-:W-:Y:S02]  /*7b20*/  HADD2.F32 R115, -RZ, R117.H0_H0 ;  /* 0x20000075ff737230 */ /* 0x000fe40000004100 */
[C---:B------:R-:W-:Y:S01]  /*7b30*/  FMUL R42, R70.reuse, R46 ;  /* 0x0000002e462a7220 */ /* 0x040fe20000400000 */
[--C-:B------:R-:W-:Y:S01]  /*7b40*/  HADD2.F32 R73, -RZ, R133.reuse.H0_H0 ;  /* 0x20000085ff497230 */ /* 0x100fe20000004100 */
[----:B------:R-:W-:Y:S01]  /*7b50*/  F2FP.SATFINITE.E4M3.F32.PACK_AB_MERGE_C R89, R37, R36, R65 ;  /* 0x000000242559723e */ /* 0x000fe20004807041 */
[----:B------:R-:W-:Y:S02]  /*7b60*/  HADD2.F32 R72, -RZ, R133.H1_H1 ;  /* 0x30000085ff487230 */ /* 0x000fe40000004100 */
[C---:B------:R-:W-:Y:S01]  /*7b70*/  FFMA R42, R71.reuse, R113, R42 ;  /* 0x00000071472a7223 */ /* 0x040fe2000000002a */
[C---:B------:R-:W-:Y:S01]  /*7b80*/  FMUL R47, R70.reuse, R47 ;  /* 0x0000002f462f7220 */ /* 0x040fe20000400000 */
[--C-:B------:R-:W-:Y:S02]  /*7b90*/  HADD2.F32 R117, -RZ, R119.reuse.H0_H0 ;  /* 0x20000077ff757230 */ /* 0x100fe40000004100 */
[C---:B------:R-:W-:Y:S01]  /*7ba0*/  FMUL R46, R70.reuse, R50 ;  /* 0x00000032462e7220 */ /* 0x040fe20000400000 */
[----:B------:R-:W-:Y:S02]  /*7bb0*/  HADD2.F32 R120, -RZ, R119.H1_H1 ;  /* 0x30000077ff787230 */ /* 0x000fe40000004100 */
[C---:B------:R-:W-:Y:S01]  /*7bc0*/  FFMA R47, R71.reuse, R116, R47 ;  /* 0x00000074472f7223 */ /* 0x040fe2000000002f */
[C---:B------:R-:W-:Y:S01]  /*7bd0*/  FFMA R44, R71.reuse, R115, R44 ;  /* 0x00000073472c7223 */ /* 0x040fe2000000002c */
[----:B------:R-:W-:Y:S02]  /*7be0*/  HADD2.F32 R119, -RZ, R121.H0_H0 ;  /* 0x20000079ff777230 */ /* 0x000fe40000004100 */
[C---:B------:R-:W-:Y:S01]  /*7bf0*/  FMUL R51, R70.reuse, R51 ;  /* 0x0000003346337220 */ /* 0x040fe20000400000 */
[C---:B------:R-:W-:Y:S01]  /*7c00*/  FFMA R45, R71.reuse, R118, R45 ;  /* 0x00000076472d7223 */ /* 0x040fe2000000002d */
[--C-:B------:R-:W-:Y:S02]  /*7c10*/  HADD2.F32 R121, -RZ, R123.reuse.H0_H0 ;  /* 0x2000007bff797230 */ /* 0x100fe40000004100 */
[C---:B------:R-:W-:Y:S01]  /*7c20*/  FFMA R46, R71.reuse, R117, R46 ;  /* 0x00000075472e7223 */ /* 0x040fe2000000002e */
[----:B------:R-:W-:Y:S02]  /*7c30*/  HADD2.F32 R124, -RZ, R123.H1_H1 ;  /* 0x3000007bff7c7230 */ /* 0x000fe40000004100 */
[C---:B------:R-:W-:Y:S01]  /*7c40*/  FMUL R50, R70.reuse, R54 ;  /* 0x0000003646327220 */ /* 0x040fe20000400000 */
[----:B------:R-:W-:Y:S02]  /*7c50*/  HADD2.F32 R123, -RZ, R125.H0_H0 ;  /* 0x2000007dff7b7230 */ /* 0x000fe40000004100 */
[C---:B------:R-:W-:Y:S01]  /*7c60*/  FFMA R51, R71.reuse, R120, R51 ;  /* 0x0000007847337223 */ /* 0x040fe20000000033 */
[C---:B------:R-:W-:Y:S01]  /*7c70*/  FMUL R55, R70.reuse, R55 ;  /* 0x0000003746377220 */ /* 0x040fe20000400000 */
[C---:B------:R-:W-:Y:S01]  /*7c80*/  FFMA R48, R71.reuse, R119, R48 ;  /* 0x0000007747307223 */ /* 0x040fe20000000030 */
        /* <DEDUP_REMOVED lines=9> */
[----:B------:R-:W-:Y:S01]  /*7d20*/  F2FP.F16.E4M3.UNPACK_B R131, R131.H1 ;  /* 0x00000083ff83723e */ /* 0x000fe200030006ff */
[C---:B------:R-:W-:Y:S01]  /*7d30*/  FFMA R53, R71.reuse, R126, R53 ;  /* 0x0000007e47357223 */ /* 0x040fe20000000035 */
[--C-:B------:R-:W-:Y:S02]  /*7d40*/  HADD2.F32 R129, -RZ, R132.reuse.H0_H0 ;  /* 0x20000084ff817230 */ /* 0x100fe40000004100 */
[C---:B------:R-:W-:Y:S01]  /*7d50*/  FFMA R54, R71.reuse, R125, R54 ;  /* 0x0000007d47367223 */ /* 0x040fe20000000036 */
[----:B------:R-:W-:Y:S02]  /*7d60*/  HADD2.F32 R132, -RZ, R132.H1_H1 ;  /* 0x30000084ff847230 */ /* 0x000fe40000004100 */
[C---:B------:R-:W-:Y:S01]  /*7d70*/  FMUL R58, R70.reuse, R62 ;  /* 0x0000003e463a7220 */ /* 0x040fe20000400000 */
[C---:B------:R-:W-:Y:S01]  /*7d80*/  FFMA R59, R71.reuse, R128, R59 ;  /* 0x00000080473b7223 */ /* 0x040fe2000000003b */
[C---:B------:R-:W-:Y:S01]  /*7d90*/  FMUL R63, R70.reuse, R63 ;  /* 0x0000003f463f7220 */ /* 0x040fe20000400000 */
[C---:B------:R-:W-:Y:S01]  /*7da0*/  FFMA R56, R71.reuse, R127, R56 ;  /* 0x0000007f47387223 */ /* 0x040fe20000000038 */
[C---:B------:R-:W-:Y:S01]  /*7db0*/  FFMA R57, R71.reuse, R130, R57 ;  /* 0x0000008247397223 */ /* 0x040fe20000000039 */
[--C-:B------:R-:W-:Y:S02]  /*7dc0*/  HADD2.F32 R75, -RZ, R131.reuse.H0_H0 ;  /* 0x20000083ff4b7230 */ /* 0x100fe40000004100 */
[----:B------:R-:W-:Y:S01]  /*7dd0*/  FMUL R62, R70, R66 ;  /* 0x00000042463e7220 */ /* 0x000fe20000400000 */
[----:B------:R-:W-:Y:S02]  /*7de0*/  HADD2.F32 R74, -RZ, R131.H1_H1 ;  /* 0x30000083ff4a7230 */ /* 0x000fe40000004100 */
[C---:B------:R-:W-:Y:S01]  /*7df0*/  FFMA R58, R71.reuse, R129, R58 ;  /* 0x00000081473a7223 */ /* 0x040fe2000000003a */
[----:B------:R-:W-:Y:S01]  /*7e00*/  FFMA R63, R71, R132, R63 ;  /* 0x00000084473f7223 */ /* 0x000fe2000000003f */
[----:B------:R-:W-:Y:S01]  /*7e10*/  F2FP.SATFINITE.E4M3.F32.PACK_AB_MERGE_C R90, R47, R42, RZ ;  /* 0x0000002a2f5a723e */ /* 0x000fe200048070ff */
[----:B------:R-:W-:Y:S01]  /*7e20*/  FFMA R60, R71, R73, R60 ;  /* 0x00000049473c7223 */ /* 0x000fe2000000003c */
[----:B------:R-:W-:Y:S01]  /*7e30*/  F2FP.SATFINITE.E4M3.F32.PACK_AB_MERGE_C R91, R51, R46, RZ ;  /* 0x0000002e335b723e */ /* 0x000fe200048070ff */
[C---:B------:R-:W-:Y:S01]  /*7e40*/  FFMA R61, R71.reuse, R72, R61 ;  /* 0x00000048473d7223 */ /* 0x040fe2000000003d */
[----:B------:R-:W-:Y:S01]  /*7e50*/  FFMA R62, R71, R75, R62 ;  /* 0x0000004b473e7223 */ /* 0x000fe2000000003e */
[----:B------:R-:W-:Y:S01]  /*7e60*/  F2FP.SATFINITE.E4M3.F32.PACK_AB_MERGE_C R65, R55, R50, RZ ;  /* 0x000000323741723e */ /* 0x000fe200048070ff */
[----:B------:R-:W-:Y:S01]  /*7e70*/  FFMA R67, R71, R74, R67 ;  /* 0x0000004a47437223 */ /* 0x000fe20000000043 */
[----:B------:R-:W-:Y:S02]  /*7e80*/  F2FP.SATFINITE.E4M3.F32.PACK_AB_MERGE_C R90, R41, R40, R90 ;  /* 0x00000028295a723e */ /* 0x000fe4000480705a */
[----:B------:R-:W-:Y:S02]  /*7e90*/  F2FP.SATFINITE.E4M3.F32.PACK_AB_MERGE_C R91, R45, R44, R91 ;  /* 0x0000002c2d5b723e */ /* 0x000fe4000480705b */
[----:B------:R-:W-:Y:S02]  /*7ea0*/  F2FP.SATFINITE.E4M3.F32.PACK_AB_MERGE_C R64, R49, R48, R65 ;  /* 0x000000303140723e */ /* 0x000fe40004807041 */
[----:B------:R-:W-:Y:S01]  /*7eb0*/  F2FP.SATFINITE.E4M3.F32.PACK_AB_MERGE_C R65, R59, R54, RZ ;  /* 0x000000363b41723e */ /* 0x000fe200048070ff */
[----:B------:R1:W-:Y:S01]  /*7ec0*/  STS.128 [R163+0x2020], R88 ;  /* 0x00202058a3007388 */ /* 0x0003e20000000c00 */
[----:B------:R-:W-:Y:S02]  /*7ed0*/  F2FP.SATFINITE.E4M3.F32.PACK_AB_MERGE_C R66, R63, R58, RZ ;  /* 0x0000003a3f42723e */ /* 0x000fe400048070ff */
[----:B------:R-:W-:Y:S02]  /*7ee0*/  F2FP.SATFINITE.E4M3.F32.PACK_AB_MERGE_C R76, R67, R62, RZ ;  /* 0x0000003e434c723e */ /* 0x000fe400048070ff */
[----:B------:R-:W-:Y:S02]  /*7ef0*/  F2FP.SATFINITE.E4M3.F32.PACK_AB_MERGE_C R65, R53, R52, R65 ;  /* 0x000000343541723e */ /* 0x000fe40004807041 */
[----:B------:R-:W-:Y:S02]  /*7f00*/  F2FP.SATFINITE.E4M3.F32.PACK_AB_MERGE_C R66, R57, R56, R66 ;  /* 0x000000383942723e */ /* 0x000fe40004807042 */
[----:B------:R-:W-:Y:S02]  /*7f10*/  F2FP.SATFINITE.E4M3.F32.PACK_AB_MERGE_C R67, R61, R60, R76 ;  /* 0x0000003c3d43723e */ /* 0x000fe4000480704c */
[----:B------:R-:W-:Y:S03]  /*7f20*/  IADD3 R68, PT, PT, R68, 0x1, RZ ;  /* 0x0000000144447810 */ /* 0x000fe60007ffe0ff */
[----:B------:R1:W-:Y:S01]  /*7f30*/  STS.128 [R162+0x2030], R64 ;  /* 0x00203040a2007388 */ /* 0x0003e20000000c00 */
[----:B------:R-:W-:Y:S01]  /*7f40*/  @!PT LDS RZ, [RZ] ;  /* 0x00000000fffff984 */ /* 0x000fe20000000800 */
[----:B------:R-:W-:Y:S01]  /*7f50*/  @!PT LDS RZ, [RZ] ;  /* 0x00000000fffff984 */ /* 0x000fe20000000800 */
[----:B------:R-:W-:Y:S01]  /*7f60*/  @!PT LDS RZ, [RZ] ;  /* 0x00000000fffff984 */ /* 0x000fe20000000800 */
[----:B------:R-:W-:Y:S01]  /*7f70*/  @!PT LDS RZ, [RZ] ;  /* 0x00000000fffff984 */ /* 0x000fe20000000800 */
[----:B------:R3:W-:Y:S07]  /*7f80*/  MEMBAR.ALL.CTA ;  /* 0x0000000000007992 */ /* 0x0007ee0000008000 */
[----:B---3--:R-:W3:Y:S02]  /*7f90*/  FENCE.VIEW.ASYNC.S ;  /* 0x00000000000073c6 */ /* 0x008ee40000000000 */
[----:B---3--:R-:W-:Y:S06]  /*7fa0*/  BAR.SYNC.DEFER_BLOCKING 0x1, 0x80 ;  /* 0x0042000000007b1d */ /* 0x008fec0000010000 */
[----:B------:R-:W-:Y:S05]  /*7fb0*/  @P0 BRA `(.L_x_121) ;  /* 0x00000000006c0947 */ /* 0x000fea0003800000 */
[----:B------:R-:W-:Y:S01]  /*7fc0*/  USHF.L.U32 UR10, UR45, 0x7, URZ ;  /* 0x000000072d0a7899 */ /* 0x000fe200080006ff */
[----:B------:R-:W-:Y:S01]  /*7fd0*/  R2UR UR6, R159 ;  /* 0x000000009f0672ca */ /* 0x000fe200000e0000 */
[----:B------:R-:W-:Y:S01]  /*7fe0*/  UISETP.NE.AND UP0, UPT, UR56, 0x1, UPT ;  /* 0x000000013800788c */ /* 0x000fe2000bf05270 */
[----:B------:R-:W-:Y:S01]  /*7ff0*/  R2UR UR7, R158 ;  /* 0x000000009e0772ca */ /* 0x000fe200000e0000 */
[----:B------:R-:W-:Y:S01]  /*8000*/  UIMAD.WIDE.U32 UR4, UR10, UR57, URZ ;  /* 0x000000390a0472a5 */ /* 0x000fe2000f8e00ff */
[----:B------:R-:W3:Y:S01]  /*8010*/  LDCU.64 UR14, c[0x0][0x348] ;  /* 0x00006900ff0e77ac */ /* 0x000ee20008000a00 */
[----:B------:R-:W-:Y:S02]  /*8020*/  UISETP.NE.AND UP1, UPT, UR59, 0x1, UPT ;  /* 0x000000013b00788c */ /* 0x000fe4000bf25270 */
[----:B------:R-:W-:Y:S03]  /*8030*/  USHF.L.U32 UR9, UR47, 0x6, URZ ;  /* 0x000000062f097899 */ /* 0x000fe600080006ff */
[----:B------:R-:W-:Y:S02]  /*8040*/  UMOV UR4, UR5 ;  /* 0x0000000500047c82 */ /* 0x000fe40008000000 */
[----:B------:R-:W-:Y:S04]  /*8050*/  USHF.R.U32.HI UR4, URZ, UR58, UR4 ;  /* 0x0000003aff047299 */ /* 0x000fe80008011604 */
[----:B------:R-:W-:Y:S04]  /*8060*/  USEL UR11, UR10, UR4, !UP0 ;  /* 0x000000040a0b7287 */ /* 0x000fe8000c000000 */
[----:B------:R-:W-:Y:S02]  /*8070*/  UIMAD.WIDE.U32 UR4, UR11, UR6, URZ ;  /* 0x000000060b0472a5 */ /* 0x000fe4000f8e00ff */
[----:B------:R-:W-:Y:S05]  /*8080*/  UIADD3 UR6, UPT, UPT, UR44, 0x2200, URZ ;  /* 0x000022002c067890 */ /* 0x000fea000fffe0ff */
[----:B------:R-:W-:Y:S01]  /*8090*/  UMOV UR4, UR5 ;  /* 0x0000000500047c82 */ /* 0x000fe20008000000 */
[----:B------:R-:W-:Y:S01]  /*80a0*/  IMAD.U32 R164, RZ, RZ, UR6 ;  /* 0x00000006ffa47e24 */ /* 0x000fe2000f8e00ff */
[----:B------:R-:W-:Y:S02]  /*80b0*/  USHF.R.U32.HI UR5, URZ, UR7, UR4 ;  /* 0x00000007ff057299 */ /* 0x000fe40008011604 */
[----:B---3--:R-:W-:Y:S02]  /*80c0*/  UIADD3 UR4, UP0, UPT, UR14, 0x680, URZ ;  /* 0x000006800e047890 */ /* 0x008fe4000ff1e0ff */
[----:B------:R-:W-:Y:S01]  /*80d0*/  USEL UR12, UR11, UR5, !UP1 ;  /* 0x000000050b0c7287 */ /* 0x000fe2000c800000 */
[----:B------:R-:W-:Y:S01]  /*80e0*/  R2UR UR8, R164 ;  /* 0x00000000a40872ca */ /* 0x000fe200000e0000 */
[----:B------:R-:W-:Y:S02]  /*80f0*/  UIADD3 UR5, UPT, UPT, -UR11, URZ, URZ ;  /* 0x000000ff0b057290 */ /* 0x000fe4000fffe1ff */
[----:B------:R-:W-:Y:S02]  /*8100*/  UIADD3 UR6, UPT, UPT, -UR12, URZ, URZ ;  /* 0x000000ff0c067290 */ /* 0x000fe4000fffe1ff */
[----:B------:R-:W-:Y:S02]  /*8110*/  UIMAD UR10, UR56, UR5, UR10 ;  /* 0x00000005380a72a4 */ /* 0x000fe4000f8e020a */
[----:B------:R-:W-:Y:S02]  /*8120*/  UIMAD UR11, UR59, UR6, UR11 ;  /* 0x000000063b0b72a4 */ /* 0x000fe4000f8e020b */
[----:B------:R-:W-:Y:S09]  /*8130*/  UIADD3.X UR5, UPT, UPT, URZ, UR15, URZ, UP0, !UPT ;  /* 0x0000000fff057290 */ /* 0x000ff200087fe4ff */
[----:B------:R3:W-:Y:S01]  /*8140*/  UTMASTG.4D.IM2COL [UR8], [UR4] ;  /* 0x00000008040073b5 */ /* 0x0007e20008058000 */
[----:B------:R0:W-:Y:S01]  /*8150*/  UTMACMDFLUSH ;  /* 0x00000000000079b7 */ /* 0x0001e20000000000 */
[----:B---3--:R-:W-:Y:S04]  /*8160*/  DEPBAR.LE SB0, 0x0 ;  /* 0x000080000000791a */ /* 0x008fe80000000000 */
.L_x_121:
[----:B------:R-:W-:Y:S05]  /*8170*/  BSYNC.RECONVERGENT B0 ;  /* 0x0000000000007941 */ /* 0x000fea0003800200 */
.L_x_120:
[----:B------:R-:W-:Y:S01]  /*8180*/  R2UR UR4, R160 ;  /* 0x00000000a00472ca */ /* 0x000fe200000e0000 */
[----:B------:R-:W-:Y:S01]  /*8190*/  BAR.SYNC.DEFER_BLOCKING 0x1, 0x80 ;  /* 0x0042000000007b1d */ /* 0x000fe20000010000 */
[----:B------:R-:W-:Y:S01]  /*81a0*/  ISETP.NE.AND P0, PT, R68, 0x2, PT ;  /* 0x000000024400780c */ /* 0x000fe20003f05270 */
[----:B------:R-:W-:Y:S01]  /*81b0*/  UISETP.NE.AND UP0, UPT, UR48, URZ, UPT ;  /* 0x000000ff3000728c */ /* 0x000fe2000bf05270 */
[----:B------:R-:W-:Y:S01]  /*81c0*/  LOP3.LUT R152, R152, 0x1, RZ, 0x3c, !PT ;  /* 0x0000000198987812 */ /* 0x000fe200078e3cff */
[----:B------:R-:W-:Y:S01]  /*81d0*/  UIADD3 UR45, UPT, UPT, UR37, UR63, URZ ;  /* 0x0000003f252d7290 */ /* 0x000fe2000fffe0ff */
[----:B------:R-:W-:Y:S02]  /*81e0*/  SEL R0, RZ, 0x1, P0 ;  /* 0x00000001ff007807 */ /* 0x000fe40000000000 */
[----:B------:R-:W-:Y:S02]  /*81f0*/  SEL R68, R68, RZ, P0 ;  /* 0x000000ff44447207 */ /* 0x000fe40000000000 */
[----:B------:R-:W-:Y:S03]  /*8200*/  LOP3.LUT R153, R153, R0, RZ, 0x3c, !PT ;  /* 0x0000000099997212 */ /* 0x000fe600078e3cff */
[----:B------:R-:W-:Y:S01]  /*8210*/  UIADD3 UR47, UPT, UPT, UR36, UR4, URZ ;  /* 0x00000004242f7290 */ /* 0x000fe2000fffe0ff */
[----:B------:R-:W-:Y:S01]  /*8220*/  UMOV UR46, UR51 ;  /* 0x00000033002e7c82 */ /* 0x000fe20008000000 */
[----:B------:R-:W-:Y:S10]  /*8230*/  BRA.U UP0, `(.L_x_122) ;  /* 0xffffffd900e87547 */ /* 0x000ff4000b83ffff */
[----:B------:R-:W-:Y:S05]  /*8240*/  EXIT ;  /* 0x000000000000794d */ /* 0x000fea0003800000 */
.L_x_25:
[----:B------:R-:W-:Y:S07]  /*8250*/  MOV R0, UR17 ;  /* 0x0000001100007c02 */ /* 0x000fee0008000f00 */
.L_x_123:
[----:B-1----:R1:W2:Y:S02]  /*8260*/  SYNCS.PHASECHK.TRANS64.TRYWAIT P0, [R0+URZ+0xa0], R5 ;  /* 0x0000a005000075a7 */ /* 0x0022a400080011ff */
[----:B--2---:R-:W-:Y:S05]  /*8270*/  @!P0 NANOSLEEP.SYNCS 0x989680 ;  /* 0x009896800000895d */ /* 0x004fea0003900000 */
[----:B------:R-:W2:Y:S02]  /*8280*/  @!P0 SYNCS.PHASECHK.TRANS64 P0, [R0+URZ+0xa0], R5 ;  /* 0x0000a005000085a7 */ /* 0x000ea400080010ff */
[----:B--2---:R-:W-:Y:S05]  /*8290*/  @!P0 BRA `(.L_x_123) ;  /* 0xfffffffc00f08947 */ /* 0x004fea000383ffff */
[----:B------:R-:W-:Y:S05]  /*82a0*/  BRA `(.L_x_24) ;  /* 0xffffff9800807947 */ /* 0x000fea000383ffff */
.L_x_32:
[----:B------:R-:W-:Y:S07]  /*82b0*/  MOV R0, UR17 ;  /* 0x0000001100007c02 */ /* 0x000fee0008000f00 */
.L_x_124:
[----:B-1----:R1:W2:Y:S02]  /*82c0*/  SYNCS.PHASECHK.TRANS64.TRYWAIT P0, [R0+URZ+0xa0], R5 ;  /* 0x0000a005000075a7 */ /* 0x0022a400080011ff */
[----:B--2---:R-:W-:Y:S05]  /*82d0*/  @!P0 NANOSLEEP.SYNCS 0x989680 ;  /* 0x009896800000895d */ /* 0x004fea0003900000 */
[----:B------:R-:W2:Y:S02]  /*82e0*/  @!P0 SYNCS.PHASECHK.TRANS64 P0, [R0+URZ+0xa0], R5 ;  /* 0x0000a005000085a7 */ /* 0x000ea400080010ff */
[----:B--2---:R-:W-:Y:S05]  /*82f0*/  @!P0 BRA `(.L_x_124) ;  /* 0xfffffffc00f08947 */ /* 0x004fea000383ffff */
[----:B------:R-:W-:Y:S05]  /*8300*/  BRA `(.L_x_31) ;  /* 0xffffff9c00dc7947 */ /* 0x000fea000383ffff */
.L_x_37:
[----:B------:R-:W-:-:S07]  /*8310*/  MOV R0, UR25 ;  /* 0x0000001900007c02 */ /* 0x000fce0008000f00 */
.L_x_125:
[----:B-1----:R1:W2:Y:S02]  /*8320*/  SYNCS.PHASECHK.TRANS64.TRYWAIT P0, [R0+URZ+0x160], R3 ;  /* 0x00016003000075a7 */ /* 0x0022a400080011ff */
[----:B--2---:R-:W-:Y:S05]  /*8330*/  @!P0 NANOSLEEP.SYNCS 0x989680 ;  /* 0x009896800000895d */ /* 0x004fea0003900000 */
[----:B------:R-:W2:Y:S02]  /*8340*/  @!P0 SYNCS.PHASECHK.TRANS64 P0, [R0+URZ+0x160], R3 ;  /* 0x00016003000085a7 */ /* 0x000ea400080010ff */
[----:B--2---:R-:W-:Y:S05]  /*8350*/  @!P0 BRA `(.L_x_125) ;  /* 0xfffffffc00f08947 */ /* 0x004fea000383ffff */
[----:B------:R-:W-:Y:S05]  /*8360*/  BRA `(.L_x_126) ;  /* 0xffffffa000a87947 */ /* 0x000fea000383ffff */
.L_x_41:
[----:B------:R-:W-:-:S07]  /*8370*/  MOV R0, UR4 ;  /* 0x0000000400007c02 */ /* 0x000fce0008000f00 */
.L_x_127:
[----:B-1----:R1:W2:Y:S02]  /*8380*/  SYNCS.PHASECHK.TRANS64.TRYWAIT P0, [R0+URZ], R3 ;  /* 0x00000003000075a7 */ /* 0x0022a400080011ff */
[----:B--2---:R-:W-:Y:S05]  /*8390*/  @!P0 NANOSLEEP.SYNCS 0x989680 ;  /* 0x009896800000895d */ /* 0x004fea0003900000 */
[----:B------:R-:W2:Y:S02]  /*83a0*/  @!P0 SYNCS.PHASECHK.TRANS64 P0, [R0+URZ], R3 ;  /* 0x00000003000085a7 */ /* 0x000ea400080010ff */
[----:B--2---:R-:W-:Y:S05]  /*83b0*/  @!P0 BRA `(.L_x_127) ;  /* 0xfffffffc00f08947 */ /* 0x004fea000383ffff */
[----:B------:R-:W-:Y:S05]  /*83c0*/  BRA `(.L_x_128) ;  /* 0xffffffa8003c7947 */ /* 0x000fea000383ffff */
.L_x_42:
[----:B------:R-:W-:-:S07]  /*83d0*/  MOV R0, UR5 ;  /* 0x0000000500007c02 */ /* 0x000fce0008000f00 */
.L_x_129:
[----:B-1----:R1:W2:Y:S02]  /*83e0*/  SYNCS.PHASECHK.TRANS64.TRYWAIT P0, [R0+URZ], R3 ;  /* 0x00000003000075a7 */ /* 0x0022a400080011ff */
[----:B--2---:R-:W-:Y:S05]  /*83f0*/  @!P0 NANOSLEEP.SYNCS 0x989680 ;  /* 0x009896800000895d */ /* 0x004fea0003900000 */
[----:B------:R-:W2:Y:S02]  /*8400*/  @!P0 SYNCS.PHASECHK.TRANS64 P0, [R0+URZ], R3 ;  /* 0x00000003000085a7 */ /* 0x000ea400080010ff */
[----:B--2---:R-:W-:Y:S05]  /*8410*/  @!P0 BRA `(.L_x_129) ;  /* 0xfffffffc00f08947 */ /* 0x004fea000383ffff */
[----:B------:R-:W-:Y:S05]  /*8420*/  BRA `(.L_x_130) ;  /* 0xffffffa8004c7947 */ /* 0x000fea000383ffff */
.L_x_43:
[----:B------:R-:W-:-:S07]  /*8430*/  MOV R0, UR5 ;  /* 0x0000000500007c02 */ /* 0x000fce0008000f00 */
.L_x_131:
[----:B-1----:R1:W2:Y:S02]  /*8440*/  SYNCS.PHASECHK.TRANS64.TRYWAIT P0, [R0+URZ], R3 ;  /* 0x00000003000075a7 */ /* 0x0022a400080011ff */
[----:B--2---:R-:W-:Y:S05]  /*8450*/  @!P0 NANOSLEEP.SYNCS 0x989680 ;  /* 0x009896800000895d */ /* 0x004fea0003900000 */
[----:B------:R-:W2:Y:S02]  /*8460*/  @!P0 SYNCS.PHASECHK.TRANS64 P0, [R0+URZ], R3 ;  /* 0x00000003000085a7 */ /* 0x000ea400080010ff */
[----:B--2---:R-:W-:Y:S05]  /*8470*/  @!P0 BRA `(.L_x_131) ;  /* 0xfffffffc00f08947 */ /* 0x004fea000383ffff */
[----:B------:R-:W-:Y:S05]  /*8480*/  BRA `(.L_x_132) ;  /* 0xffffffa8005c7947 */ /* 0x000fea000383ffff */
.L_x_44:
[----:B------:R-:W-:-:S07]  /*8490*/  MOV R0, UR5 ;  /* 0x0000000500007c02 */ /* 0x000fce0008000f00 */
.L_x_133:
[----:B-1----:R1:W2:Y:S02]  /*84a0*/  SYNCS.PHASECHK.TRANS64.TRYWAIT P0, [R0+URZ], R3 ;  /* 0x00000003000075a7 */ /* 0x0022a400080011ff */
[----:B--2---:R-:W-:Y:S05]  /*84b0*/  @!P0 NANOSLEEP.SYNCS 0x989680 ;  /* 0x009896800000895d */ /* 0x004fea0003900000 */
[----:B------:R-:W2:Y:S02]  /*84c0*/  @!P0 SYNCS.PHASECHK.TRANS64 P0, [R0+URZ], R3 ;  /* 0x00000003000085a7 */ /* 0x000ea400080010ff */
[----:B--2---:R-:W-:Y:S05]  /*84d0*/  @!P0 BRA `(.L_x_133) ;  /* 0xfffffffc00f08947 */ /* 0x004fea000383ffff */
[----:B------:R-:W-:Y:S05]  /*84e0*/  BRA `(.L_x_134) ;  /* 0xffffffa8006c7947 */ /* 0x000fea000383ffff */
.L_x_45:
[----:B------:R-:W-:-:S07]  /*84f0*/  MOV R0, UR5 ;  /* 0x0000000500007c02 */ /* 0x000fce0008000f00 */
.L_x_135:
[----:B-1----:R1:W2:Y:S02]  /*8500*/  SYNCS.PHASECHK.TRANS64.TRYWAIT P0, [R0+URZ], R3 ;  /* 0x00000003000075a7 */ /* 0x0022a400080011ff */
[----:B--2---:R-:W-:Y:S05]  /*8510*/  @!P0 NANOSLEEP.SYNCS 0x989680 ;  /* 0x009896800000895d */ /* 0x004fea0003900000 */
[----:B------:R-:W2:Y:S02]  /*8520*/  @!P0 SYNCS.PHASECHK.TRANS64 P0, [R0+URZ], R3 ;  /* 0x00000003000085a7 */ /* 0x000ea400080010ff */
[----:B--2---:R-:W-:Y:S05]  /*8530*/  @!P0 BRA `(.L_x_135) ;  /* 0xfffffffc00f08947 */ /* 0x004fea000383ffff */
[----:B------:R-:W-:Y:S05]  /*8540*/  BRA `(.L_x_136) ;  /* 0xffffffa8007c7947 */ /* 0x000fea000383ffff */
.L_x_46:
[----:B------:R-:W-:-:S07]  /*8550*/  MOV R0, UR5 ;  /* 0x0000000500007c02 */ /* 0x000fce0008000f00 */
.L_x_137:
[----:B-1----:R1:W2:Y:S02]  /*8560*/  SYNCS.PHASECHK.TRANS64.TRYWAIT P0, [R0+URZ], R3 ;  /* 0x00000003000075a7 */ /* 0x0022a400080011ff */
[----:B--2---:R-:W-:Y:S05]  /*8570*/  @!P0 NANOSLEEP.SYNCS 0x989680 ;  /* 0x009896800000895d */ /* 0x004fea0003900000 */
[----:B------:R-:W2:Y:S02]  /*8580*/  @!P0 SYNCS.PHASECHK.TRANS64 P0, [R0+URZ], R3 ;  /* 0x00000003000085a7 */ /* 0x000ea400080010ff */
[----:B--2---:R-:W-:Y:S05]  /*8590*/  @!P0 BRA `(.L_x_137) ;  /* 0xfffffffc00f08947 */ /* 0x004fea000383ffff */
[----:B------:R-:W-:Y:S05]  /*85a0*/  BRA `(.L_x_138) ;  /* 0xffffffa8008c7947 */ /* 0x000fea000383ffff */
.L_x_47:
[----:B------:R-:W-:-:S07]  /*85b0*/  MOV R0, UR5 ;  /* 0x0000000500007c02 */ /* 0x000fce0008000f00 */
.L_x_139:
[----:B-1----:R1:W2:Y:S02]  /*85c0*/  SYNCS.PHASECHK.TRANS64.TRYWAIT P0, [R0+URZ], R3 ;  /* 0x00000003000075a7 */ /* 0x0022a400080011ff */
[----:B--2---:R-:W-:Y:S05]  /*85d0*/  @!P0 NANOSLEEP.SYNCS 0x989680 ;  /* 0x009896800000895d */ /* 0x004fea0003900000 */
[----:B------:R-:W2:Y:S02]  /*85e0*/  @!P0 SYNCS.PHASECHK.TRANS64 P0, [R0+URZ], R3 ;  /* 0x00000003000085a7 */ /* 0x000ea400080010ff */
[----:B--2---:R-:W-:Y:S05]  /*85f0*/  @!P0 BRA `(.L_x_139) ;  /* 0xfffffffc00f08947 */ /* 0x004fea000383ffff */
[----:B------:R-:W-:Y:S05]  /*8600*/  BRA `(.L_x_140) ;  /* 0xffffffa8009c7947 */ /* 0x000fea000383ffff */
.L_x_48:
[----:B------:R-:W-:-:S07]  /*8610*/  MOV R0, UR5 ;  /* 0x0000000500007c02 */ /* 0x000fce0008000f00 */
.L_x_141:
[----:B-1----:R1:W2:Y:S02]  /*8620*/  SYNCS.PHASECHK.TRANS64.TRYWAIT P0, [R0+URZ], R3 ;  /* 0x00000003000075a7 */ /* 0x0022a400080011ff */
[----:B--2---:R-:W-:Y:S05]  /*8630*/  @!P0 NANOSLEEP.SYNCS 0x989680 ;  /* 0x009896800000895d */ /* 0x004fea0003900000 */
[----:B------:R-:W2:Y:S02]  /*8640*/  @!P0 SYNCS.PHASECHK.TRANS64 P0, [R0+URZ], R3 ;  /* 0x00000003000085a7 */ /* 0x000ea400080010ff */
[----:B--2---:R-:W-:Y:S05]  /*8650*/  @!P0 BRA `(.L_x_141) ;  /* 0xfffffffc00f08947 */ /* 0x004fea000383ffff */
[----:B------:R-:W-:Y:S05]  /*8660*/  BRA `(.L_x_142) ;  /* 0xffffffa800ac7947 */ /* 0x000fea000383ffff */
.L_x_49:
[----:B------:R-:W-:-:S07]  /*8670*/  MOV R0, UR5 ;  /* 0x0000000500007c02 */ /* 0x000fce0008000f00 */
.L_x_143:
[----:B-1----:R1:W2:Y:S02]  /*8680*/  SYNCS.PHASECHK.TRANS64.TRYWAIT P0, [R0+URZ], R3 ;  /* 0x00000003000075a7 */ /* 0x0022a400080011ff */
[----:B--2---:R-:W-:Y:S05]  /*8690*/  @!P0 NANOSLEEP.SYNCS 0x989680 ;  /* 0x009896800000895d */ /* 0x004fea0003900000 */
[----:B------:R-:W2:Y:S02]  /*86a0*/  @!P0 SYNCS.PHASECHK.TRANS64 P0, [R0+URZ], R3 ;  /* 0x00000003000085a7 */ /* 0x000ea400080010ff */
[----:B--2---:R-:W-:Y:S05]  /*86b0*/  @!P0 BRA `(.L_x_143) ;  /* 0xfffffffc00f08947 */ /* 0x004fea000383ffff */
[----:B------:R-:W-:Y:S05]  /*86c0*/  BRA `(.L_x_144) ;  /* 0xffffffa800bc7947 */ /* 0x000fea000383ffff */
.L_x_50:
[----:B------:R-:W-:-:S07]  /*86d0*/  MOV R0, UR5 ;  /* 0x0000000500007c02 */ /* 0x000fce0008000f00 */
.L_x_145:
[----:B-1----:R1:W2:Y:S02]  /*86e0*/  SYNCS.PHASECHK.TRANS64.TRYWAIT P0, [R0+URZ], R3 ;  /* 0x00000003000075a7 */ /* 0x0022a400080011ff */
[----:B--2---:R-:W-:Y:S05]  /*86f0*/  @!P0 NANOSLEEP.SYNCS 0x989680 ;  /* 0x009896800000895d */ /* 0x004fea0003900000 */
[----:B------:R-:W2:Y:S02]  /*8700*/  @!P0 SYNCS.PHASECHK.TRANS64 P0, [R0+URZ], R3 ;  /* 0x00000003000085a7 */ /* 0x000ea400080010ff */
[----:B--2---:R-:W-:Y:S05]  /*8710*/  @!P0 BRA `(.L_x_145) ;  /* 0xfffffffc00f08947 */ /* 0x004fea000383ffff */
[----:B------:R-:W-:Y:S05]  /*8720*/  BRA `(.L_x_146) ;  /* 0xffffffa800cc7947 */ /* 0x000fea000383ffff */
.L_x_51:
[----:B------:R-:W-:-:S07]  /*8730*/  MOV R0, UR5 ;  /* 0x0000000500007c02 */ /* 0x000fce0008000f00 */
.L_x_147:
[----:B-1----:R1:W2:Y:S02]  /*8740*/  SYNCS.PHASECHK.TRANS64.TRYWAIT P0, [R0+URZ], R3 ;  /* 0x00000003000075a7 */ /* 0x0022a400080011ff */
[----:B--2---:R-:W-:Y:S05]  /*8750*/  @!P0 NANOSLEEP.SYNCS 0x989680 ;  /* 0x009896800000895d */ /* 0x004fea0003900000 */
[----:B------:R-:W2:Y:S02]  /*8760*/  @!P0 SYNCS.PHASECHK.TRANS64 P0, [R0+URZ], R3 ;  /* 0x00000003000085a7 */ /* 0x000ea400080010ff */
[----:B--2---:R-:W-:Y:S05]  /*8770*/  @!P0 BRA `(.L_x_147) ;  /* 0xfffffffc00f08947 */ /* 0x004fea000383ffff */
[----:B------:R-:W-:Y:S05]  /*8780*/  BRA `(.L_x_148) ;  /* 0xffffffa800dc7947 */ /* 0x000fea000383ffff */
.L_x_52:
[----:B------:R-:W-:-:S07]  /*8790*/  MOV R0, UR5 ;  /* 0x0000000500007c02 */ /* 0x000fce0008000f00 */
.L_x_149:
[----:B-1----:R1:W2:Y:S02]  /*87a0*/  SYNCS.PHASECHK.TRANS64.TRYWAIT P0, [R0+URZ], R3 ;  /* 0x00000003000075a7 */ /* 0x0022a400080011ff */
[----:B--2---:R-:W-:Y:S05]  /*87b0*/  @!P0 NANOSLEEP.SYNCS 0x989680 ;  /* 0x009896800000895d */ /* 0x004fea0003900000 */
[----:B------:R-:W2:Y:S02]  /*87c0*/  @!P0 SYNCS.PHASECHK.TRANS64 P0, [R0+URZ], R3 ;  /* 0x00000003000085a7 */ /* 0x000ea400080010ff */
[----:B--2---:R-:W-:Y:S05]  /*87d0*/  @!P0 BRA `(.L_x_149) ;  /* 0xfffffffc00f08947 */ /* 0x004fea000383ffff */
[----:B------:R-:W-:Y:S05]  /*87e0*/  BRA `(.L_x_150) ;  /* 0xffffffa800ec7947 */ /* 0x000fea000383ffff */
.L_x_53:
[----:B------:R-:W-:-:S07]  /*87f0*/  MOV R0, UR5 ;  /* 0x0000000500007c02 */ /* 0x000fce0008000f00 */
.L_x_151:
[----:B-1----:R1:W2:Y:S02]  /*8800*/  SYNCS.PHASECHK.TRANS64.TRYWAIT P0, [R0+URZ], R3 ;  /* 0x00000003000075a7 */ /* 0x0022a400080011ff */
[----:B--2---:R-:W-:Y:S05]  /*8810*/  @!P0 NANOSLEEP.SYNCS 0x989680 ;  /* 0x009896800000895d */ /* 0x004fea0003900000 */
[----:B------:R-:W2:Y:S02]  /*8820*/  @!P0 SYNCS.PHASECHK.TRANS64 P0, [R0+URZ], R3 ;  /* 0x00000003000085a7 */ /* 0x000ea400080010ff */
[----:B--2---:R-:W-:Y:S05]  /*8830*/  @!P0 BRA `(.L_x_151) ;  /* 0xfffffffc00f08947 */ /* 0x004fea000383ffff */
[----:B------:R-:W-:Y:S05]  /*8840*/  BRA `(.L_x_152) ;  /* 0xffffffa800fc7947 */ /* 0x000fea000383ffff */
.L_x_54:
[----:B------:R-:W-:-:S07]  /*8850*/  MOV R0, UR5 ;  /* 0x0000000500007c02 */ /* 0x000fce0008000f00 */
.L_x_153:
[----:B-1----:R1:W2:Y:S02]  /*8860*/  SYNCS.PHASECHK.TRANS64.TRYWAIT P0, [R0+URZ], R3 ;  /* 0x00000003000075a7 */ /* 0x0022a400080011ff */
[----:B--2---:R-:W-:Y:S05]  /*8870*/  @!P0 NANOSLEEP.SYNCS 0x989680 ;  /* 0x009896800000895d */ /* 0x004fea0003900000 */
[----:B------:R-:W2:Y:S02]  /*8880*/  @!P0 SYNCS.PHASECHK.TRANS64 P0, [R0+URZ], R3 ;  /* 0x00000003000085a7 */ /* 0x000ea400080010ff */
[----:B--2---:R-:W-:Y:S05]  /*8890*/  @!P0 BRA `(.L_x_153) ;  /* 0xfffffffc00f08947 */ /* 0x004fea000383ffff */
[----:B------:R-:W-:Y:S05]  /*88a0*/  BRA `(.L_x_154) ;  /* 0xffffffac000c7947 */ /* 0x000fea000383ffff */
.L_x_55:
[----:B------:R-:W-:-:S07]  /*88b0*/  MOV R0, UR5 ;  /* 0x0000000500007c02 */ /* 0x000fce0008000f00 */
.L_x_155:
[----:B-1----:R1:W2:Y:S02]  /*88c0*/  SYNCS.PHASECHK.TRANS64.TRYWAIT P0, [R0+URZ], R3 ;  /* 0x00000003000075a7 */ /* 0x0022a400080011ff */
[----:B--2---:R-:W-:Y:S05]  /*88d0*/  @!P0 NANOSLEEP.SYNCS 0x989680 ;  /* 0x009896800000895d */ /* 0x004fea0003900000 */
[----:B------:R-:W2:Y:S02]  /*88e0*/  @!P0 SYNCS.PHASECHK.TRANS64 P0, [R0+URZ], R3 ;  /* 0x00000003000085a7 */ /* 0x000ea400080010ff */
[----:B--2---:R-:W-:Y:S05]  /*88f0*/  @!P0 BRA `(.L_x_155) ;  /* 0xfffffffc00f08947 */ /* 0x004fea000383ffff */
[----:B------:R-:W-:Y:S05]  /*8900*/  BRA `(.L_x_156) ;  /* 0xffffffac001c7947 */ /* 0x000fea000383ffff */
.L_x_56:
[----:B------:R-:W-:-:S07]  /*8910*/  MOV R0, UR5 ;  /* 0x0000000500007c02 */ /* 0x000fce0008000f00 */
.L_x_157:
[----:B-1----:R1:W2:Y:S02]  /*8920*/  SYNCS.PHASECHK.TRANS64.TRYWAIT P0, [R0+URZ], R3 ;  /* 0x00000003000075a7 */ /* 0x0022a400080011ff */
[----:B--2---:R-:W-:Y:S05]  /*8930*/  @!P0 NANOSLEEP.SYNCS 0x989680 ;  /* 0x009896800000895d */ /* 0x004fea0003900000 */
[----:B------:R-:W2:Y:S02]  /*8940*/  @!P0 SYNCS.PHASECHK.TRANS64 P0, [R0+URZ], R3 ;  /* 0x00000003000085a7 */ /* 0x000ea400080010ff */
[----:B--2---:R-:W-:Y:S05]  /*8950*/  @!P0 BRA `(.L_x_157) ;  /* 0xfffffffc00f08947 */ /* 0x004fea000383ffff */
[----:B------:R-:W-:Y:S05]  /*8960*/  BRA `(.L_x_158) ;  /* 0xffffffac002c7947 */ /* 0x000fea000383ffff */
.L_x_57:
[----:B------:R-:W-:-:S07]  /*8970*/  MOV R0, UR5 ;  /* 0x0000000500007c02 */ /* 0x000fce0008000f00 */
.L_x_159:
[----:B-1----:R1:W2:Y:S02]  /*8980*/  SYNCS.PHASECHK.TRANS64.TRYWAIT P0, [R0+URZ], R3 ;  /* 0x00000003000075a7 */ /* 0x0022a400080011ff */
[----:B--2---:R-:W-:Y:S05]  /*8990*/  @!P0 NANOSLEEP.SYNCS 0x989680 ;  /* 0x009896800000895d */ /* 0x004fea0003900000 */
[----:B------:R-:W2:Y:S02]  /*89a0*/  @!P0 SYNCS.PHASECHK.TRANS64 P0, [R0+URZ], R3 ;  /* 0x00000003000085a7 */ /* 0x000ea400080010ff */
[----:B--2---:R-:W-:Y:S05]  /*89b0*/  @!P0 BRA `(.L_x_159) ;  /* 0xfffffffc00f08947 */ /* 0x004fea000383ffff */
[----:B------:R-:W-:Y:S05]  /*89c0*/  BRA `(.L_x_160) ;  /* 0xffffffac003c7947 */ /* 0x000fea000383ffff */
.L_x_58:
[----:B------:R-:W-:-:S07]  /*89d0*/  MOV R0, UR5 ;  /* 0x0000000500007c02 */ /* 0x000fce0008000f00 */
.L_x_161:
[----:B-1----:R1:W2:Y:S02]  /*89e0*/  SYNCS.PHASECHK.TRANS64.TRYWAIT P0, [R0+URZ], R3 ;  /* 0x00000003000075a7 */ /* 0x0022a400080011ff */
[----:B--2---:R-:W-:Y:S05]  /*89f0*/  @!P0 NANOSLEEP.SYNCS 0x989680 ;  /* 0x009896800000895d */ /* 0x004fea0003900000 */
[----:B------:R-:W2:Y:S02]  /*8a00*/  @!P0 SYNCS.PHASECHK.TRANS64 P0, [R0+URZ], R3 ;  /* 0x00000003000085a7 */ /* 0x000ea400080010ff */
[----:B--2---:R-:W-:Y:S05]  /*8a10*/  @!P0 BRA `(.L_x_161) ;  /* 0xfffffffc00f08947 */ /* 0x004fea000383ffff */
[----:B------:R-:W-:Y:S05]  /*8a20*/  BRA `(.L_x_162) ;  /* 0xffffffac004c7947 */ /* 0x000fea000383ffff */
.L_x_59:
[----:B------:R-:W-:-:S07]  /*8a30*/  MOV R0, UR5 ;  /* 0x0000000500007c02 */ /* 0x000fce0008000f00 */
.L_x_163:
[----:B-1----:R1:W2:Y:S02]  /*8a40*/  SYNCS.PHASECHK.TRANS64.TRYWAIT P0, [R0+URZ], R3 ;  /* 0x00000003000075a7 */ /* 0x0022a400080011ff */
[----:B--2---:R-:W-:Y:S05]  /*8a50*/  @!P0 NANOSLEEP.SYNCS 0x989680 ;  /* 0x009896800000895d */ /* 0x004fea0003900000 */
[----:B------:R-:W2:Y:S02]  /*8a60*/  @!P0 SYNCS.PHASECHK.TRANS64 P0, [R0+URZ], R3 ;  /* 0x00000003000085a7 */ /* 0x000ea400080010ff */
[----:B--2---:R-:W-:Y:S05]  /*8a70*/  @!P0 BRA `(.L_x_163) ;  /* 0xfffffffc00f08947 */ /* 0x004fea000383ffff */
[----:B------:R-:W-:Y:S05]  /*8a80*/  BRA `(.L_x_164) ;  /* 0xffffffac005c7947 */ /* 0x000fea000383ffff */
.L_x_62:
[----:B------:R-:W-:-:S07]  /*8a90*/  MOV R4, UR4 ;  /* 0x0000000400047c02 */ /* 0x000fce0008000f00 */
.L_x_165:
[----:B--2---:R2:W3:Y:S02]  /*8aa0*/  SYNCS.PHASECHK.TRANS64.TRYWAIT P1, [R4+URZ+0x168], R7 ;  /* 0x00016807040075a7 */ /* 0x0044e400080211ff */
[----:B---3--:R-:W-:Y:S05]  /*8ab0*/  @!P1 NANOSLEEP.SYNCS 0x989680 ;  /* 0x009896800000995d */ /* 0x008fea0003900000 */
[----:B------:R-:W3:Y:S02]  /*8ac0*/  @!P1 SYNCS.PHASECHK.TRANS64 P1, [R4+URZ+0x168], R7 ;  /* 0x00016807040095a7 */ /* 0x000ee400080210ff */
[----:B---3--:R-:W-:Y:S05]  /*8ad0*/  @!P1 BRA `(.L_x_165) ;  /* 0xfffffffc00f09947 */ /* 0x008fea000383ffff */
[----:B------:R-:W-:Y:S05]  /*8ae0*/  BRA `(.L_x_166) ;  /* 0xffffffac00cc7947 */ /* 0x000fea000383ffff */
.L_x_63:
[----:B--2---:R-:W-:-:S07]  /*8af0*/  MOV R4, UR4 ;  /* 0x0000000400047c02 */ /* 0x004fce0008000f00 */
.L_x_167:
[----:B--2---:R2:W3:Y:S02]  /*8b00*/  SYNCS.PHASECHK.TRANS64.TRYWAIT P1, [R4+URZ+0x160], R5 ;  /* 0x00016005040075a7 */ /* 0x0044e400080211ff */
[----:B---3--:R-:W-:Y:S05]  /*8b10*/  @!P1 NANOSLEEP.SYNCS 0x989680 ;  /* 0x009896800000995d */ /* 0x008fea0003900000 */
[----:B------:R-:W3:Y:S02]  /*8b20*/  @!P1 SYNCS.PHASECHK.TRANS64 P1, [R4+URZ+0x160], R5 ;  /* 0x00016005040095a7 */ /* 0x000ee400080210ff */
[----:B---3--:R-:W-:Y:S05]  /*8b30*/  @!P1 BRA `(.L_x_167) ;  /* 0xfffffffc00f09947 */ /* 0x008fea000383ffff */
[----:B------:R-:W-:Y:S05]  /*8b40*/  BRA `(.L_x_168) ;  /* 0xffffffac00d47947 */ /* 0x000fea000383ffff */
.L_x_73:
[----:B--2---:R-:W-:-:S04]  /*8b50*/  MOV R5, UR5 ;  /* 0x0000000500057c02 */ /* 0x004fc80008000f00 */
[----:B------:R2:W3:Y:S03]  /*8b60*/  SYNCS.PHASECHK.TRANS64.TRYWAIT P0, [R5+URZ+0x8], R6 ;  /* 0x00000806050075a7 */ /* 0x0004e600080011ff */
[----:B---3--:R-:W-:Y:S05]  /*8b70*/  @!P0 NANOSLEEP.SYNCS 0x989680 ;  /* 0x009896800000895d */ /* 0x008fea0003900000 */
[----:B------:R-:W3:Y:S02]  /*8b80*/  @!P0 SYNCS.PHASECHK.TRANS64 P0, [R5+URZ+0x8], R6 ;  /* 0x00000806050085a7 */ /* 0x000ee400080010ff */
[----:B---3--:R-:W-:Y:S05]  /*8b90*/  @!P0 BRA `(.L_x_73) ;  /* 0xfffffffc00ec8947 */ /* 0x008fea000383ffff */
[----:B------:R-:W-:Y:S05]  /*8ba0*/  BRA `(.L_x_72) ;  /* 0xffffffb000a07947 */ /* 0x000fea000383ffff */
.L_x_75:
[----:B------:R-:W-:Y:S01]  /*8bb0*/  BSSY B0, `(.L_x_169) ;  /* 0x0000006000007945 */ /* 0x000fe20003800000 */
[----:B------:R-:W-:-:S07]  /*8bc0*/  MOV R15, 0xffffffff ;  /* 0xffffffff000f7802 */ /* 0x000fce0000000f00 */
[----:B-12--5:R-:W-:Y:S05]  /*8bd0*/  WARPSYNC.COLLECTIVE R15, `(.L_x_170) ;  /* 0x000000000f0c7348 */ /* 0x026fea0003c00000 */
[----:B------:R-:W-:Y:S02]  /*8be0*/  ELECT P6, UR79, PT ;  /* 0x00000000004f782f */ /* 0x000fe400038c0000 */
[----:B------:R-:W-:Y:S01]  /*8bf0*/  MOV R14, UR79 ;  /* 0x0000004f000e7c02 */ /* 0x000fe20008000f00 */
[----:B-12--5:R-:W-:Y:S10]  /*8c00*/  ENDCOLLECTIVE ;  /* 0x000000000000791b */ /* 0x026ff40003800000 */
.L_x_170:
[----:B------:R-:W-:Y:S05]  /*8c10*/  BSYNC B0 ;  /* 0x0000000000007941 */ /* 0x000fea0003800000 */
.L_x_169:
[----:B------:R-:W-:Y:S01]  /*8c20*/  PLOP3.LUT P0, PT, P6, PT, PT, 0x80, 0x8 ;  /* 0x000000000008781c */ /* 0x000fe2000370f070 */
[----:B------:R-:W-:-:S12]  /*8c30*/  BRA `(.L_x_171) ;  /* 0xffffffb000cc7947 */ /* 0x000fd8000383ffff */
.L_x_77:
[----:B--2---:R-:W-:-:S04]  /*8c40*/  MOV R3, UR5 ;  /* 0x0000000500037c02 */ /* 0x004fc80008000f00 */
[----:B------:R2:W3:Y:S03]  /*8c50*/  SYNCS.PHASECHK.TRANS64.TRYWAIT P0, [R3+URZ+0x8], R4 ;  /* 0x00000804030075a7 */ /* 0x0004e600080011ff */
[----:B---3--:R-:W-:Y:S05]  /*8c60*/  @!P0 NANOSLEEP.SYNCS 0x989680 ;  /* 0x009896800000895d */ /* 0x008fea0003900000 */
[----:B------:R-:W3:Y:S02]  /*8c70*/  @!P0 SYNCS.PHASECHK.TRANS64 P0, [R3+URZ+0x8], R4 ;  /* 0x00000804030085a7 */ /* 0x000ee400080010ff */
[----:B---3--:R-:W-:Y:S05]  /*8c80*/  @!P0 BRA `(.L_x_77) ;  /* 0xfffffffc00ec8947 */ /* 0x008fea000383ffff */
[----:B------:R-:W-:Y:S05]  /*8c90*/  BRA `(.L_x_76) ;  /* 0xffffffb000d07947 */ /* 0x000fea000383ffff */
.L_x_78:
[----:B------:R-:W-:-:S07]  /*8ca0*/  MOV R4, UR17 ;  /* 0x0000001100047c02 */ /* 0x000fce0008000f00 */
.L_x_172:
[----:B-1----:R1:W2:Y:S02]  /*8cb0*/  SYNCS.PHASECHK.TRANS64.TRYWAIT P0, [R4+URZ+0x160], R5 ;  /* 0x00016005040075a7 */ /* 0x0022a400080011ff */
[----:B--2---:R-:W-:Y:S05]  /*8cc0*/  @!P0 NANOSLEEP.SYNCS 0x989680 ;  /* 0x009896800000895d */ /* 0x004fea0003900000 */
[----:B------:R-:W2:Y:S02]  /*8cd0*/  @!P0 SYNCS.PHASECHK.TRANS64 P0, [R4+URZ+0x160], R5 ;  /* 0x00016005040085a7 */ /* 0x000ea400080010ff */
[----:B--2---:R-:W-:Y:S05]  /*8ce0*/  @!P0 BRA `(.L_x_172) ;  /* 0xfffffffc00f08947 */ /* 0x004fea000383ffff */
[----:B------:R-:W-:Y:S05]  /*8cf0*/  BRA `(.L_x_173) ;  /* 0xffffffb400b87947 */ /* 0x000fea000383ffff */
.L_x_80:
[----:B------:R-:W-:-:S07]  /*8d00*/  MOV R4, UR22 ;  /* 0x0000001600047c02 */ /* 0x000fce0008000f00 */
.L_x_174:
[----:B-1----:R1:W2:Y:S02]  /*8d10*/  SYNCS.PHASECHK.TRANS64.TRYWAIT P0, [R4+URZ+0x180], R5 ;  /* 0x00018005040075a7 */ /* 0x0022a400080011ff */
[----:B--2---:R-:W-:Y:S05]  /*8d20*/  @!P0 NANOSLEEP.SYNCS 0x989680 ;  /* 0x009896800000895d */ /* 0x004fea0003900000 */
[----:B------:R-:W2:Y:S02]  /*8d30*/  @!P0 SYNCS.PHASECHK.TRANS64 P0, [R4+URZ+0x180], R5 ;  /* 0x00018005040085a7 */ /* 0x000ea400080010ff */
[----:B--2---:R-:W-:Y:S05]  /*8d40*/  @!P0 BRA `(.L_x_174) ;  /* 0xfffffffc00f08947 */ /* 0x004fea000383ffff */
[----:B------:R-:W-:Y:S05]  /*8d50*/  BRA `(.L_x_79) ;  /* 0xffffffb400d87947 */ /* 0x000fea000383ffff */
.L_x_84:
[----:B-1----:R-:W-:Y:S07]  /*8d60*/  MOV R4, UR10 ;  /* 0x0000000a00047c02 */ /* 0x002fee0008000f00 */
.L_x_175:
[----:B-1----:R1:W2:Y:S02]  /*8d70*/  SYNCS.PHASECHK.TRANS64.TRYWAIT P0, [R4+URZ], R7 ;  /* 0x00000007040075a7 */ /* 0x0022a400080011ff */
[----:B--2---:R-:W-:Y:S05]  /*8d80*/  @!P0 NANOSLEEP.SYNCS 0x989680 ;  /* 0x009896800000895d */ /* 0x004fea0003900000 */
[----:B------:R-:W2:Y:S02]  /*8d90*/  @!P0 SYNCS.PHASECHK.TRANS64 P0, [R4+URZ], R7 ;  /* 0x00000007040085a7 */ /* 0x000ea400080010ff */
[----:B--2---:R-:W-:Y:S05]  /*8da0*/  @!P0 BRA `(.L_x_175) ;  /* 0xfffffffc00f08947 */ /* 0x004fea000383ffff */
[----:B------:R-:W-:Y:S05]  /*8db0*/  BRA `(.L_x_83) ;  /* 0xffffffb400fc7947 */ /* 0x000fea000383ffff */
.L_x_88:
[----:B--2---:R-:W-:-:S07]  /*8dc0*/  MOV R0, UR4 ;  /* 0x0000000400007c02 */ /* 0x004fce0008000f00 */
.L_x_176:
[----:B-1----:R1:W2:Y:S02]  /*8dd0*/  SYNCS.PHASECHK.TRANS64.TRYWAIT P0, [R0+URZ], R5 ;  /* 0x00000005000075a7 */ /* 0x0022a400080011ff */
[----:B--2---:R-:W-:Y:S05]  /*8de0*/  @!P0 NANOSLEEP.SYNCS 0x989680 ;  /* 0x009896800000895d */ /* 0x004fea0003900000 */
[----:B------:R-:W2:Y:S02]  /*8df0*/  @!P0 SYNCS.PHASECHK.TRANS64 P0, [R0+URZ], R5 ;  /* 0x00000005000085a7 */ /* 0x000ea400080010ff */
[----:B--2---:R-:W-:Y:S05]  /*8e00*/  @!P0 BRA `(.L_x_176) ;  /* 0xfffffffc00f08947 */ /* 0x004fea000383ffff */
[----:B------:R-:W-:Y:S05]  /*8e10*/  BRA `(.L_x_177) ;  /* 0xffffffb800d47947 */ /* 0x000fea000383ffff */
.L_x_91:
[----:B------:R-:W-:-:S07]  /*8e20*/  MOV R0, UR17 ;  /* 0x0000001100007c02 */ /* 0x000fce0008000f00 */
.L_x_178:
[----:B-1----:R1:W2:Y:S02]  /*8e30*/  SYNCS.PHASECHK.TRANS64.TRYWAIT P1, [R0+URZ+0x190], R5 ;  /* 0x00019005000075a7 */ /* 0x0022a400080211ff */
[----:B--2---:R-:W-:Y:S05]  /*8e40*/  @!P1 NANOSLEEP.SYNCS 0x989680 ;  /* 0x009896800000995d */ /* 0x004fea0003900000 */
[----:B------:R-:W2:Y:S02]  /*8e50*/  @!P1 SYNCS.PHASECHK.TRANS64 P1, [R0+URZ+0x190], R5 ;  /* 0x00019005000095a7 */ /* 0x000ea400080210ff */
[----:B--2---:R-:W-:Y:S05]  /*8e60*/  @!P1 BRA `(.L_x_178) ;  /* 0xfffffffc00f09947 */ /* 0x004fea000383ffff */
[----:B------:R-:W-:Y:S05]  /*8e70*/  BRA `(.L_x_179) ;  /* 0xffffffbc00207947 */ /* 0x000fea000383ffff */
.L_x_96:
[----:B------:R-:W-:Y:S07]  /*8e80*/  MOV R0, UR19 ;  /* 0x0000001300007c02 */ /* 0x000fee0008000f00 */
.L_x_180:
[----:B-1----:R1:W2:Y:S02]  /*8e90*/  SYNCS.PHASECHK.TRANS64.TRYWAIT P0, [R0+URZ+0x160], R3 ;  /* 0x00016003000075a7 */ /* 0x0022a400080011ff */
[----:B--2---:R-:W-:Y:S05]  /*8ea0*/  @!P0 NANOSLEEP.SYNCS 0x989680 ;  /* 0x009896800000895d */ /* 0x004fea0003900000 */
[----:B------:R-:W2:Y:S02]  /*8eb0*/  @!P0 SYNCS.PHASECHK.TRANS64 P0, [R0+URZ+0x160], R3 ;  /* 0x00016003000085a7 */ /* 0x000ea400080010ff */
[----:B--2---:R-:W-:Y:S05]  /*8ec0*/  @!P0 BRA `(.L_x_180) ;  /* 0xfffffffc00f08947 */ /* 0x004fea000383ffff */
[----:B------:R-:W-:Y:S05]  /*8ed0*/  BRA `(.L_x_181) ;  /* 0xffffffc0004c7947 */ /* 0x000fea000383ffff */
.L_x_99:
[----:B------:R-:W-:Y:S07]  /*8ee0*/  MOV R0, UR19 ;  /* 0x0000001300007c02 */ /* 0x000fee0008000f00 */
.L_x_182:
[----:B-1----:R1:W2:Y:S02]  /*8ef0*/  SYNCS.PHASECHK.TRANS64.TRYWAIT P0, [R0+URZ+0x158], R9 ;  /* 0x00015809000075a7 */ /* 0x0022a400080011ff */
[----:B--2---:R-:W-:Y:S05]  /*8f00*/  @!P0 NANOSLEEP.SYNCS 0x989680 ;  /* 0x009896800000895d */ /* 0x004fea0003900000 */
[----:B------:R-:W2:Y:S02]  /*8f10*/  @!P0 SYNCS.PHASECHK.TRANS64 P0, [R0+URZ+0x158], R9 ;  /* 0x00015809000085a7 */ /* 0x000ea400080010ff */
[----:B--2---:R-:W-:Y:S05]  /*8f20*/  @!P0 BRA `(.L_x_182) ;  /* 0xfffffffc00f08947 */ /* 0x004fea000383ffff */
[----:B------:R-:W-:Y:S05]  /*8f30*/  BRA `(.L_x_98) ;  /* 0xffffffc400ac7947 */ /* 0x000fea000383ffff */
.L_x_102:
[----:B-1----:R-:W-:Y:S07]  /*8f40*/  MOV R0, UR19 ;  /* 0x0000001300007c02 */ /* 0x002fee0008000f00 */
.L_x_183:
[----:B-1----:R1:W2:Y:S02]  /*8f50*/  SYNCS.PHASECHK.TRANS64.TRYWAIT P2, [R0+URZ+0x148], R3 ;  /* 0x00014803000075a7 */ /* 0x0022a400080411ff */
[----:B--2---:R-:W-:Y:S05]  /*8f60*/  @!P2 NANOSLEEP.SYNCS 0x989680 ;  /* 0x009896800000a95d */ /* 0x004fea0003900000 */
[----:B------:R-:W2:Y:S02]  /*8f70*/  @!P2 SYNCS.PHASECHK.TRANS64 P2, [R0+URZ+0x148], R3 ;  /* 0x000148030000a5a7 */ /* 0x000ea400080410ff */
[----:B--2---:R-:W-:Y:S05]  /*8f80*/  @!P2 BRA `(.L_x_183) ;  /* 0xfffffffc00f0a947 */ /* 0x004fea000383ffff */
[----:B------:R-:W-:Y:S05]  /*8f90*/  BRA `(.L_x_184) ;  /* 0xffffffc800087947 */ /* 0x000fea000383ffff */
.L_x_105:
[----:B------:R-:W-:Y:S07]  /*8fa0*/  MOV R0, UR44 ;  /* 0x0000002c00007c02 */ /* 0x000fee0008000f00 */
.L_x_185:
[----:B-1----:R1:W2:Y:S02]  /*8fb0*/  SYNCS.PHASECHK.TRANS64.TRYWAIT P0, [R0+URZ+0x160], R3 ;  /* 0x00016003000075a7 */ /* 0x0022a400080011ff */
[----:B--2---:R-:W-:Y:S05]  /*8fc0*/  @!P0 NANOSLEEP.SYNCS 0x989680 ;  /* 0x009896800000895d */ /* 0x004fea0003900000 */
[----:B------:R-:W2:Y:S02]  /*8fd0*/  @!P0 SYNCS.PHASECHK.TRANS64 P0, [R0+URZ+0x160], R3 ;  /* 0x00016003000085a7 */ /* 0x000ea400080010ff */
[----:B--2---:R-:W-:Y:S05]  /*8fe0*/  @!P0 BRA `(.L_x_185) ;  /* 0xfffffffc00f08947 */ /* 0x004fea000383ffff */
[----:B------:R-:W-:Y:S05]  /*8ff0*/  BRA `(.L_x_186) ;  /* 0xffffffcc00847947 */ /* 0x000fea000383ffff */
.L_x_116:
[----:B-1----:R-:W-:Y:S04]  /*9000*/  MOV R2, UR44 ;  /* 0x0000002c00027c02 */ /* 0x002fe80008000f00 */
[----:B------:R1:W2:Y:S03]  /*9010*/  SYNCS.PHASECHK.TRANS64.TRYWAIT P1, [R2+URZ+0x140], R3 ;  /* 0x00014003020075a7 */ /* 0x0002a600080211ff */
[----:B--2---:R-:W-:Y:S05]  /*9020*/  @!P1 NANOSLEEP.SYNCS 0x989680 ;  /* 0x009896800000995d */ /* 0x004fea0003900000 */
[----:B------:R-:W2:Y:S02]  /*9030*/  @!P1 SYNCS.PHASECHK.TRANS64 P1, [R2+URZ+0x140], R3 ;  /* 0x00014003020095a7 */ /* 0x000ea400080210ff */
[----:B--2---:R-:W-:Y:S05]  /*9040*/  @!P1 BRA `(.L_x_116) ;  /* 0xfffffffc00ec9947 */ /* 0x004fea000383ffff */
[----:B------:R-:W-:Y:S05]  /*9050*/  BRA `(.L_x_115) ;  /* 0xffffffd800e07947 */ /* 0x000fea000383ffff */
.L_x_118:
[----:B------:R1:W1:Y:S02]  /*9060*/  SYNCS.PHASECHK.TRANS64.TRYWAIT P1, [R165+URZ+0x170], R0 ;  /* 0x00017000a50075a7 */ /* 0x00026400080211ff */
[----:B-1----:R-:W-:Y:S05]  /*9070*/  @!P1 NANOSLEEP.SYNCS 0x989680 ;  /* 0x009896800000995d */ /* 0x002fea0003900000 */
[----:B------:R-:W1:Y:S02]  /*9080*/  @!P1 SYNCS.PHASECHK.TRANS64 P1, [R165+URZ+0x170], R0 ;  /* 0x00017000a50095a7 */ /* 0x000e6400080210ff */
[----:B-1----:R-:W-:Y:S05]  /*9090*/  @!P1 BRA `(.L_x_118) ;  /* 0xfffffffc00f09947 */ /* 0x002fea000383ffff */
[----:B------:R-:W-:Y:S05]  /*90a0*/  BRA `(.L_x_117) ;  /* 0xffffffdc00287947 */ /* 0x000fea000383ffff */
        .weak           $__internal_0_$__cuda_sm10x_tcgen05_guardrail_trap_col_being_dealloced_not_returned_by_alloc
        .type           $__internal_0_$__cuda_sm10x_tcgen05_guardrail_trap_col_being_dealloced_not_returned_by_alloc,@function
        .size           $__internal_0_$__cuda_sm10x_tcgen05_guardrail_trap_col_being_dealloced_not_returned_by_alloc,($__internal_1_$__cuda_sm10x_tcgen05_guardrail_trap_phase_invalid_during_alloc - $__internal_0_$__cuda_sm10x_tcgen05_guardrail_trap_col_being_dealloced_not_returned_by_alloc)
$__internal_0_$__cuda_sm10x_tcgen05_guardrail_trap_col_being_dealloced_not_returned_by_alloc:
[----:B------:R-:W-:Y:S05]  /*90b0*/  BPT.TRAP 0x1 ;  /* 0x000000040000795c */ /* 0x000fea0000300000 */
[----:B------:R-:W-:-:S04]  /*90c0*/  HFMA2 R3, -RZ, RZ, 0, 0 ;  /* 0x00000000ff037431 */ /* 0x000fc800000001ff */
[----:B------:R-:W-:Y:S05]  /*90d0*/  RET.REL.NODEC R2 `(_ZN7cutlass13device_kernelINS_4conv6kernel13ConvUniversalINS1_16ConvProblemShapeILNS1_8OperatorE1ELi2EEENS1_10collective14CollectiveConvINS1_47MainloopSm100TmaUmmaWarpSpecializedImplicitGemmILS5_1ELi20ELi2ELi1ELi2EN4cute5tupleIJNSA_1CILi2EEENSC_ILi1EEESE_EEEEENSB_IJNSC_ILi256EEENSC_ILi64EEENSB_IJSI_EEEEEENS_12float_e4m3_tESL_NSA_8TiledMMAINSA_8MMA_AtomIJNSA_10MMA_TraitsINSA_25SM100_MMA_F8F6F4_2x1SM_SSEJSL_SL_fSH_SI_NSA_17integral_constantINSA_4UMMA5MajorELSS_0EEENSQ_ISS_LSS_1EEENSQ_INSR_7ScaleInELSV_0EEESW_EEEEEENSA_6LayoutINSB_IJSE_SE_SE_EEENSB_IJNSC_ILi0EEES11_S11_EEEEENSB_IJNSA_10UnderscoreES14_S14_EEEEENS7_6detail27Sm100ImplicitGemmTileTraitsINSA_25SM100_TMA_2SM_LOAD_IM2COLENSA_14ComposedLayoutINSA_7SwizzleILi2ELi4ELi3EEENSA_18smem_ptr_flag_bitsILi8EEENSZ_INSB_IJNSC_ILi8EEESI_EEENSB_IJSI_SE_EEEEEEEvEENS18_INSA_18SM100_TMA_2SM_LOADENS1A_INS1B_ILi1ELi4ELi3EEES1E_NSZ_INSB_IJNSC_ILi32EEES1F_EEENSB_IJSE_S1N_EEEEEEEvEEEENS_8epilogue10collective18CollectiveEpilogueINS1U_23Sm100TmaWarpSpecializedILi1ELi1ELi64ELb0ELb0EEEJNSB_IJNSC_ILi128EEESI_SJ_EEENSB_IJNSZ_IS1Z_SE_EENSZ_ISI_SE_EEEEESL_NSB_IJNSB_IJlllEEESE_S11_EEESL_S25_NS1U_6fusion15FusionCallbacksIS1Y_NS26_17LinearCombinationISL_fSL_fLNS_15FloatRoundStyleE2EEES20_S23_JEEENSA_5SM1004TMEM4LOAD26SM100_TMEM_LOAD_32dp32b64xENSA_20SM90_TMA_LOAD_IM2COLES1J_NSA_39AutoVectorizingCopyWithAssumedAlignmentILi128EEENSA_21SM90_TMA_STORE_IM2COLES1J_S2I_S2I_EEEvvEEEEvNT_6ParamsE) ;  /* 0xffffff6c02c87950 */ /* 0x000fea0003c3ffff */
        .weak           $__internal_1_$__cuda_sm10x_tcgen05_guardrail_trap_phase_invalid_during_alloc
        .type           $__internal_1_$__cuda_sm10x_tcgen05_guardrail_trap_phase_invalid_during_alloc,@function
        .size           $__internal_1_$__cuda_sm10x_tcgen05_guardrail_trap_phase_invalid_during_alloc,($__internal_2_$__cuda_sm10x_tcgen05_guardrail_trap_unallocated_columns_being_dealloced - $__internal_1_$__cuda_sm10x_tcgen05_guardrail_trap_phase_invalid_during_alloc)
$__internal_1_$__cuda_sm10x_tcgen05_guardrail_trap_phase_invalid_during_alloc:
[----:B------:R-:W-:Y:S05]  /*90e0*/  BPT.TRAP 0x1 ;  /* 0x000000040000795c */ /* 0x000fea0000300000 */
[----:B------:R-:W-:-:S04]  /*90f0*/  MOV R5, 0x0 ;  /* 0x0000000000057802 */ /* 0x000fc80000000f00 */
[----:B------:R-:W-:Y:S05]  /*9100*/  RET.REL.NODEC R4 `(_ZN7cutlass13device_kernelINS_4conv6kernel13ConvUniversalINS1_16ConvProblemShapeILNS1_8OperatorE1ELi2EEENS1_10collective14CollectiveConvINS1_47MainloopSm100TmaUmmaWarpSpecializedImplicitGemmILS5_1ELi20ELi2ELi1ELi2EN4cute5tupleIJNSA_1CILi2EEENSC_ILi1EEESE_EEEEENSB_IJNSC_ILi256EEENSC_ILi64EEENSB_IJSI_EEEEEENS_12float_e4m3_tESL_NSA_8TiledMMAINSA_8MMA_AtomIJNSA_10MMA_TraitsINSA_25SM100_MMA_F8F6F4_2x1SM_SSEJSL_SL_fSH_SI_NSA_17integral_constantINSA_4UMMA5MajorELSS_0EEENSQ_ISS_LSS_1EEENSQ_INSR_7ScaleInELSV_0EEESW_EEEEEENSA_6LayoutINSB_IJSE_SE_SE_EEENSB_IJNSC_ILi0EEES11_S11_EEEEENSB_IJNSA_10UnderscoreES14_S14_EEEEENS7_6detail27Sm100ImplicitGemmTileTraitsINSA_25SM100_TMA_2SM_LOAD_IM2COLENSA_14ComposedLayoutINSA_7SwizzleILi2ELi4ELi3EEENSA_18smem_ptr_flag_bitsILi8EEENSZ_INSB_IJNSC_ILi8EEESI_EEENSB_IJSI_SE_EEEEEEEvEENS18_INSA_18SM100_TMA_2SM_LOADENS1A_INS1B_ILi1ELi4ELi3EEES1E_NSZ_INSB_IJNSC_ILi32EEES1F_EEENSB_IJSE_S1N_EEEEEEEvEEEENS_8epilogue10collective18CollectiveEpilogueINS1U_23Sm100TmaWarpSpecializedILi1ELi1ELi64ELb0ELb0EEEJNSB_IJNSC_ILi128EEESI_SJ_EEENSB_IJNSZ_IS1Z_SE_EENSZ_ISI_SE_EEEEESL_NSB_IJNSB_IJlllEEESE_S11_EEESL_S25_NS1U_6fusion15FusionCallbacksIS1Y_NS26_17LinearCombinationISL_fSL_fLNS_15FloatRoundStyleE2EEES20_S23_JEEENSA_5SM1004TMEM4LOAD26SM100_TMEM_LOAD_32dp32b64xENSA_20SM90_TMA_LOAD_IM2COLES1J_NSA_39AutoVectorizingCopyWithAssumedAlignmentILi128EEENSA_21SM90_TMA_STORE_IM2COLES1J_S2I_S2I_EEEvvEEEEvNT_6ParamsE) ;  /* 0xffffff6c04bc7950 */ /* 0x000fea0003c3ffff */
        .weak           $__internal_2_$__cuda_sm10x_tcgen05_guardrail_trap_unallocated_columns_being_dealloced
        .type           $__internal_2_$__cuda_sm10x_tcgen05_guardrail_trap_unallocated_columns_being_dealloced,@function
        .size           $__internal_2_$__cuda_sm10x_tcgen05_guardrail_trap_unallocated_columns_being_dealloced,(.L_x_188 - $__internal_2_$__cuda_sm10x_tcgen05_guardrail_trap_unallocated_columns_being_dealloced)
$__internal_2_$__cuda_sm10x_tcgen05_guardrail_trap_unallocated_columns_being_dealloced:
[----:B------:R-:W-:Y:S05]  /*9110*/  BPT.TRAP 0x1 ;  /* 0x000000040000795c */ /* 0x000fea0000300000 */
[----:B------:R-:W-:-:S04]  /*9120*/  HFMA2 R3, -RZ, RZ, 0, 0 ;  /* 0x00000000ff037431 */ /* 0x000fc800000001ff */
[----:B------:R-:W-:Y:S05]  /*9130*/  RET.REL.NODEC R2 `(_ZN7cutlass13device_kernelINS_4conv6kernel13ConvUniversalINS1_16ConvProblemShapeILNS1_8OperatorE1ELi2EEENS1_10collective14CollectiveConvINS1_47MainloopSm100TmaUmmaWarpSpecializedImplicitGemmILS5_1ELi20ELi2ELi1ELi2EN4cute5tupleIJNSA_1CILi2EEENSC_ILi1EEESE_EEEEENSB_IJNSC_ILi256EEENSC_ILi64EEENSB_IJSI_EEEEEENS_12float_e4m3_tESL_NSA_8TiledMMAINSA_8MMA_AtomIJNSA_10MMA_TraitsINSA_25SM100_MMA_F8F6F4_2x1SM_SSEJSL_SL_fSH_SI_NSA_17integral_constantINSA_4UMMA5MajorELSS_0EEENSQ_ISS_LSS_1EEENSQ_INSR_7ScaleInELSV_0EEESW_EEEEEENSA_6LayoutINSB_IJSE_SE_SE_EEENSB_IJNSC_ILi0EEES11_S11_EEEEENSB_IJNSA_10UnderscoreES14_S14_EEEEENS7_6detail27Sm100ImplicitGemmTileTraitsINSA_25SM100_TMA_2SM_LOAD_IM2COLENSA_14ComposedLayoutINSA_7SwizzleILi2ELi4ELi3EEENSA_18smem_ptr_flag_bitsILi8EEENSZ_INSB_IJNSC_ILi8EEESI_EEENSB_IJSI_SE_EEEEEEEvEENS18_INSA_18SM100_TMA_2SM_LOADENS1A_INS1B_ILi1ELi4ELi3EEES1E_NSZ_INSB_IJNSC_ILi32EEES1F_EEENSB_IJSE_S1N_EEEEEEEvEEEENS_8epilogue10collective18CollectiveEpilogueINS1U_23Sm100TmaWarpSpecializedILi1ELi1ELi64ELb0ELb0EEEJNSB_IJNSC_ILi128EEESI_SJ_EEENSB_IJNSZ_IS1Z_SE_EENSZ_ISI_SE_EEEEESL_NSB_IJNSB_IJlllEEESE_S11_EEESL_S25_NS1U_6fusion15FusionCallbacksIS1Y_NS26_17LinearCombinationISL_fSL_fLNS_15FloatRoundStyleE2EEES20_S23_JEEENSA_5SM1004TMEM4LOAD26SM100_TMEM_LOAD_32dp32b64xENSA_20SM90_TMA_LOAD_IM2COLES1J_NSA_39AutoVectorizingCopyWithAssumedAlignmentILi128EEENSA_21SM90_TMA_STORE_IM2COLES1J_S2I_S2I_EEEvvEEEEvNT_6ParamsE) ;  /* 0xffffff6c02b07950 */ /* 0x000fea0003c3ffff */
.L_x_187:
[----:B------:R-:W-:-:S00]  /*9140*/  BRA `(.L_x_187) ;  /* 0xfffffffc00fc7947 */ /* 0x000fc0000383ffff */
[----:B------:R-:W-:-:S00]  /*9150*/  NOP ;  /* 0x0000000000007918 */ /* 0x000fc00000000000 */
        /* <DEDUP_REMOVED lines=10> */
.L_x_188:


//--------------------- .nv.global.init           --------------------------
	.section	.nv.global.init,"aw",@progbits
.nv.global.init:
	.type		$str$29,@object
	.size		$str$29,($str$30 - $str$29)
$str$29:
        /*0000*/ 	.byte	0x28, 0x61, 0x64, 0x64, 0x72, 0x65, 0x73, 0x73, 0x20, 0x26, 0x20, 0x6d, 0x61, 0x73, 0x6b, 0x29
        /*0010*/ 	.byte	0x20, 0x3d, 0x3d, 0x20, 0x30, 0x00
	.type		$str$30,@object
	.size		$str$30,($str$28 - $str$30)
$str$30:
        /*0016*/ 	.byte	0x2f, 0x74, 0x6d, 0x70, 0x2f, 0x63, 0x75, 0x74, 0x6c, 0x61, 0x73, 0x73, 0x5f, 0x73, 0x77, 0x65
        /*0026*/ 	.byte	0x65, 0x70, 0x5f, 0x73, 0x72, 0x63, 0x2f, 0x69, 0x6e, 0x63, 0x6c, 0x75, 0x64, 0x65, 0x2f, 0x63
        /*0036*/ 	.byte	0x75, 0x74, 0x65, 0x2f, 0x70, 0x6f, 0x69, 0x6e, 0x74, 0x65, 0x72, 0x5f, 0x66, 0x6c, 0x61, 0x67
        /*0046*/ 	.byte	0x67, 0x65, 0x64, 0x2e, 0x68, 0x70, 0x70, 0x00
	.type		$str$28,@object
	.size		$str$28,($str$27 - $str$28)
$str$28:
        /*004e*/ 	.byte	0x2f, 0x74, 0x6d, 0x70, 0x2f, 0x63, 0x75, 0x74, 0x6c, 0x61, 0x73, 0x73, 0x5f, 0x73, 0x77, 0x65
        /*005e*/ 	.byte	0x65, 0x70, 0x5f, 0x73, 0x72, 0x63, 0x2f, 0x69, 0x6e, 0x63, 0x6c, 0x75, 0x64, 0x65, 0x2f, 0x63
        /*006e*/ 	.byte	0x75, 0x74, 0x65, 0x2f, 0x61, 0x74, 0x6f, 0x6d, 0x2f, 0x63, 0x6f, 0x70, 0x79, 0x5f, 0x74, 0x72
        /*007e*/ 	.byte	0x61, 0x69, 0x74, 0x73, 0x5f, 0x73, 0x6d, 0x31, 0x30, 0x30, 0x2e, 0x68, 0x70, 0x70, 0x00
	.type		$str$27,@object
	.size		$str$27,(__unnamed_1 - $str$27)
$str$27:
        /*008d*/ 	.byte	0x28, 0x28, 0x75, 0x69, 0x6e, 0x74, 0x33, 0x32, 0x5f, 0x74, 0x28, 0x74, 0x68, 0x72, 0x65, 0x61
        /*009d*/ 	.byte	0x64, 0x49, 0x64, 0x78, 0x2e, 0x78, 0x29, 0x20, 0x2f, 0x20, 0x33, 0x32, 0x29, 0x20, 0x25, 0x20
        /*00ad*/ 	.byte	0x34, 0x29, 0x20, 0x3d, 0x3d, 0x20, 0x28, 0x28, 0x28, 0x74, 0x6d, 0x65, 0x6d, 0x5f, 0x61, 0x64
        /*00bd*/ 	.byte	0x64, 0x72, 0x20, 0x3e, 0x3e, 0x20, 0x31, 0x36, 0x29, 0x20, 0x2f, 0x20, 0x33, 0x32, 0x29, 0x20
        /*00cd*/ 	.byte	0x25, 0x20, 0x34, 0x29, 0x00
	.type		__unnamed_1,@object
	.size		__unnamed_1,(__unnamed_2 - __unnamed_1)
__unnamed_1:
        /*00d2*/ 	.byte	0x61, 0x75, 0x74, 0x6f, 0x20, 0x63, 0x75, 0x74, 0x65, 0x3a, 0x3a, 0x61, 0x73, 0x5f, 0x70, 0x6f
        /* <DEDUP_REMOVED lines=24> */
        /*0262*/ 	.byte	0x43, 0x3c, 0x38, 0x31, 0x39, 0x32, 0x3e, 0x3e, 0x3e, 0x3e, 0x5d, 0x00
	.type		__unnamed_2,@object
	.size		__unnamed_2,(.L_2 - __unnamed_2)
__unnamed_2:
        /* <DEDUP_REMOVED lines=42> */
        /*050e*/ 	.byte	0x3e, 0x3e, 0x3e, 0x3e, 0x5d, 0x00
.L_2:


//--------------------- .nv.shared._ZN7cutlass13device_kernelINS_4conv6kernel13ConvUniversalINS1_16ConvProblemShapeILNS1_8OperatorE1ELi2EEENS1_10collective14CollectiveConvINS1_47MainloopSm100TmaUmmaWarpSpecializedImplicitGemmILS5_1ELi20ELi2ELi1ELi2EN4cute5tupleIJNSA_1CILi2EEENSC_ILi1EEESE_EEEEENSB_IJNSC_ILi256EEENSC_ILi64EEENSB_IJSI_EEEEEENS_12float_e4m3_tESL_NSA_8TiledMMAINSA_8MMA_AtomIJNSA_10MMA_TraitsINSA_25SM100_MMA_F8F6F4_2x1SM_SSEJSL_SL_fSH_SI_NSA_17integral_constantINSA_4UMMA5MajorELSS_0EEENSQ_ISS_LSS_1EEENSQ_INSR_7ScaleInELSV_0EEESW_EEEEEENSA_6LayoutINSB_IJSE_SE_SE_EEENSB_IJNSC_ILi0EEES11_S11_EEEEENSB_IJNSA_10UnderscoreES14_S14_EEEEENS7_6detail27Sm100ImplicitGemmTileTraitsINSA_25SM100_TMA_2SM_LOAD_IM2COLENSA_14ComposedLayoutINSA_7SwizzleILi2ELi4ELi3EEENSA_18smem_ptr_flag_bitsILi8EEENSZ_INSB_IJNSC_ILi8EEESI_EEENSB_IJSI_SE_EEEEEEEvEENS18_INSA_18SM100_TMA_2SM_LOADENS1A_INS1B_ILi1ELi4ELi3EEES1E_NSZ_INSB_IJNSC_ILi32EEES1F_EEENSB_IJSE_S1N_EEEEEEEvEEEENS_8epilogue10collective18CollectiveEpilogueINS1U_23Sm100TmaWarpSpecializedILi1ELi1ELi64ELb0ELb0EEEJNSB_IJNSC_ILi128EEESI_SJ_EEENSB_IJNSZ_IS1Z_SE_EENSZ_ISI_SE_EEEEESL_NSB_IJNSB_IJlllEEESE_S11_EEESL_S25_NS1U_6fusion15FusionCallbacksIS1Y_NS26_17LinearCombinationISL_fSL_fLNS_15FloatRoundStyleE2EEES20_S23_JEEENSA_5SM1004TMEM4LOAD26SM100_TMEM_LOAD_32dp32b64xENSA_20SM90_TMA_LOAD_IM2COLES1J_NSA_39AutoVectorizingCopyWithAssumedAlignmentILi128EEENSA_21SM90_TMA_STORE_IM2COLES1J_S2I_S2I_EEEvvEEEEvNT_6ParamsE --------------------------
	.section	.nv.shared._ZN7cutlass13device_kernelINS_4conv6kernel13ConvUniversalINS1_16ConvProblemShapeILNS1_8OperatorE1ELi2EEENS1_10collective14CollectiveConvINS1_47MainloopSm100TmaUmmaWarpSpecializedImplicitGemmILS5_1ELi20ELi2ELi1ELi2EN4cute5tupleIJNSA_1CILi2EEENSC_ILi1EEESE_EEEEENSB_IJNSC_ILi256EEENSC_ILi64EEENSB_IJSI_EEEEEENS_12float_e4m3_tESL_NSA_8TiledMMAINSA_8MMA_AtomIJNSA_10MMA_TraitsINSA_25SM100_MMA_F8F6F4_2x1SM_SSEJSL_SL_fSH_SI_NSA_17integral_constantINSA_4UMMA5MajorELSS_0EEENSQ_ISS_LSS_1EEENSQ_INSR_7ScaleInELSV_0EEESW_EEEEEENSA_6LayoutINSB_IJSE_SE_SE_EEENSB_IJNSC_ILi0EEES11_S11_EEEEENSB_IJNSA_10UnderscoreES14_S14_EEEEENS7_6detail27Sm100ImplicitGemmTileTraitsINSA_25SM100_TMA_2SM_LOAD_IM2COLENSA_14ComposedLayoutINSA_7SwizzleILi2ELi4ELi3EEENSA_18smem_ptr_flag_bitsILi8EEENSZ_INSB_IJNSC_ILi8EEESI_EEENSB_IJSI_SE_EEEEEEEvEENS18_INSA_18SM100_TMA_2SM_LOADENS1A_INS1B_ILi1ELi4ELi3EEES1E_NSZ_INSB_IJNSC_ILi32EEES1F_EEENSB_IJSE_S1N_EEEEEEEvEEEENS_8epilogue10collective18CollectiveEpilogueINS1U_23Sm100TmaWarpSpecializedILi1ELi1ELi64ELb0ELb0EEEJNSB_IJNSC_ILi128EEESI_SJ_EEENSB_IJNSZ_IS1Z_SE_EENSZ_ISI_SE_EEEEESL_NSB_IJNSB_IJlllEEESE_S11_EEESL_S25_NS1U_6fusion15FusionCallbacksIS1Y_NS26_17LinearCombinationISL_fSL_fLNS_15FloatRoundStyleE2EEES20_S23_JEEENSA_5SM1004TMEM4LOAD26SM100_TMEM_LOAD_32dp32b64xENSA_20SM90_TMA_LOAD_IM2COLES1J_NSA_39AutoVectorizingCopyWithAssumedAlignmentILi128EEENSA_21SM90_TMA_STORE_IM2COLES1J_S2I_S2I_EEEvvEEEEvNT_6ParamsE,"aw",@nobits
	.sectionflags	@""
	.align	16
	.zero		1024


//--------------------- .nv.shared.reserved.0     --------------------------
	.section	.nv.shared.reserved.0,"aw",@nobits
	.weak		__nv_reservedSMEM_offset_0_alias
	.size		__nv_reservedSMEM_offset_0_alias, 0, 64
	.other		__nv_reservedSMEM_offset_0_alias,@"STO_CUDA_RESERVED_SHARED STV_DEFAULT"
__nv_reservedSMEM_offset_0_alias:
	.zero		0
.nv.shared.reserved.0:
	.zero		64
	.weak		__nv_reservedSMEM_tcgen05_partition
	.type		__nv_reservedSMEM_tcgen05_partition,@object
	.size		__nv_reservedSMEM_tcgen05_partition,(.L_0 - __nv_reservedSMEM_tcgen05_partition)
__nv_reservedSMEM_tcgen05_partition:
	.zero		32
.L_0:


//--------------------- .nv.global                --------------------------
	.section	.nv.global,"aw",@nobits
.nv.global:
	.type		_ZN39_INTERNAL_eb6c2fe4_4_k_cu_ae6be8f3_33324cute1_E,@object
	.size		_ZN39_INTERNAL_eb6c2fe4_4_k_cu_ae6be8f3_33324cute1_E,(_ZN39_INTERNAL_eb6c2fe4_4_k_cu_ae6be8f3_33324cuda3std3__45__cpo6cbeginE - _ZN39_INTERNAL_eb6c2fe4_4_k_cu_ae6be8f3_33324cute1_E)
_ZN39_INTERNAL_eb6c2fe4_4_k_cu_ae6be8f3_33324cute1_E:
	.zero		1
	.type		_ZN39_INTERNAL_eb6c2fe4_4_k_cu_ae6be8f3_33324cuda3std3__45__cpo6cbeginE,@object
	.size		_ZN39_INTERNAL_eb6c2fe4_4_k_cu_ae6be8f3_33324cuda3std3__45__cpo6cbeginE,(_ZN39_INTERNAL_eb6c2fe4_4_k_cu_ae6be8f3_33324cuda3std3__48in_placeE - _ZN39_INTERNAL_eb6c2fe4_4_k_cu_ae6be8f3_33324cuda3std3__45__cpo6cbeginE)
_ZN39_INTERNAL_eb6c2fe4_4_k_cu_ae6be8f3_33324cuda3std3__45__cpo6cbeginE:
	.zero		1
	.type		_ZN39_INTERNAL_eb6c2fe4_4_k_cu_ae6be8f3_33324cuda3std3__48in_placeE,@object
	.size		_ZN39_INTERNAL_eb6c2fe4_4_k_cu_ae6be8f3_33324cuda3std3__48in_placeE,(_ZN39_INTERNAL_eb6c2fe4_4_k_cu_ae6be8f3_33324cuda3std6ranges3__45__cpo9iter_moveE - _ZN39_INTERNAL_eb6c2fe4_4_k_cu_ae6be8f3_33324cuda3std3__48in_placeE)
_ZN39_INTERNAL_eb6c2fe4_4_k_cu_ae6be8f3_33324cuda3std3__48in_placeE:
	.zero		1
	.type		_ZN39_INTERNAL_eb6c2fe4_4_k_cu_ae6be8f3_33324cuda3std6ranges3__45__cpo9iter_moveE,@object
	.size		_ZN39_INTERNAL_eb6c2fe4_4_k_cu_ae6be8f3_33324cuda3std6ranges3__45__cpo9iter_moveE,(_ZN39_INTERNAL_eb6c2fe4_4_k_cu_ae6be8f3_33324cuda3std3__45__cpo5beginE - _ZN39_INTERNAL_eb6c2fe4_4_k_cu_ae6be8f3_33324cuda3std6ranges3__45__cpo9iter_moveE)
_ZN39_INTERNAL_eb6c2fe4_4_k_cu_ae6be8f3_33324cuda3std6ranges3__45__cpo9iter_moveE:
	.zero		1
	.type		_ZN39_INTERNAL_eb6c2fe4_4_k_cu_ae6be8f3_33324cuda3std3__45__cpo5beginE,@object
	.size		_ZN39_INTERNAL_eb6c2fe4_4_k_cu_ae6be8f3_33324cuda3std3__45__cpo5beginE,(_ZN39_INTERNAL_eb6c2fe4_4_k_cu_ae6be8f3_33324cuda3std3__441_GLOBAL__N__eb6c2fe4_4_k_cu_ae6be8f3_33326ignoreE - _ZN39_INTERNAL_eb6c2fe4_4_k_cu_ae6be8f3_33324cuda3std3__45__cpo5beginE)
_ZN39_INTERNAL_eb6c2fe4_4_k_cu_ae6be8f3_33324cuda3std3__45__cpo5beginE:
	.zero		1
	.type		_ZN39_INTERNAL_eb6c2fe4_4_k_cu_ae6be8f3_33324cuda3std3__441_GLOBAL__N__eb6c2fe4_4_k_cu_ae6be8f3_33326ignoreE,@object
	.size		_ZN39_INTERNAL_eb6c2fe4_4_k_cu_ae6be8f3_33324cuda3std3__441_GLOBAL__N__eb6c2fe4_4_k_cu_ae6be8f3_33326ignoreE,(_ZN39_INTERNAL_eb6c2fe4_4_k_cu_ae6be8f3_33324cute7productE - _ZN39_INTERNAL_eb6c2fe4_4_k_cu_ae6be8f3_33324cuda3std3__441_GLOBAL__N__eb6c2fe4_4_k_cu_ae6be8f3_33326ignoreE)
_ZN39_INTERNAL_eb6c2fe4_4_k_cu_ae6be8f3_33324cuda3std3__441_GLOBAL__N__eb6c2fe4_4_k_cu_ae6be8f3_33326ignoreE:
	.zero		1
	.type		_ZN39_INTERNAL_eb6c2fe4_4_k_cu_ae6be8f3_33324cute7productE,@object
	.size		_ZN39_INTERNAL_eb6c2fe4_4_k_cu_ae6be8f3_33324cute7productE,(_ZN39_INTERNAL_eb6c2fe4_4_k_cu_ae6be8f3_33324cuda3std3__45__cpo3endE - _ZN39_INTERNAL_eb6c2fe4_4_k_cu_ae6be8f3_33324cute7productE)
_ZN39_INTERNAL_eb6c2fe4_4_k_cu_ae6be8f3_33324cute7productE:
	.zero		1
	.type		_ZN39_INTERNAL_eb6c2fe4_4_k_cu_ae6be8f3_33324cuda3std3__45__cpo3endE,@object
	.size		_ZN39_INTERNAL_eb6c2fe4_4_k_cu_ae6be8f3_33324cuda3std3__45__cpo3endE,(_ZN39_INTERNAL_eb6c2fe4_4_k_cu_ae6be8f3_33324cuda3std3__419piecewise_constructE - _ZN39_INTERNAL_eb6c2fe4_4_k_cu_ae6be8f3_33324cuda3std3__45__cpo3endE)
_ZN39_INTERNAL_eb6c2fe4_4_k_cu_ae6be8f3_33324cuda3std3__45__cpo3endE:
	.zero		1
	.type		_ZN39_INTERNAL_eb6c2fe4_4_k_cu_ae6be8f3_33324cuda3std3__419piecewise_constructE,@object
	.size		_ZN39_INTERNAL_eb6c2fe4_4_k_cu_ae6be8f3_33324cuda3std3__419piecewise_constructE,(_ZN39_INTERNAL_eb6c2fe4_4_k_cu_ae6be8f3_33324cuda3std3__45__cpo4cendE - _ZN39_INTERNAL_eb6c2fe4_4_k_cu_ae6be8f3_33324cuda3std3__419piecewise_constructE)
_ZN39_INTERNAL_eb6c2fe4_4_k_cu_ae6be8f3_33324cuda3std3__419piecewise_constructE:
	.zero		1
	.type		_ZN39_INTERNAL_eb6c2fe4_4_k_cu_ae6be8f3_33324cuda3std3__45__cpo4cendE,@object
	.size		_ZN39_INTERNAL_eb6c2fe4_4_k_cu_ae6be8f3_33324cuda3std3__45__cpo4cendE,(_ZN39_INTERNAL_eb6c2fe4_4_k_cu_ae6be8f3_33324cuda3std6ranges3__45__cpo4swapE - _ZN39_INTERNAL_eb6c2fe4_4_k_cu_ae6be8f3_33324cuda3std3__45__cpo4cendE)
_ZN39_INTERNAL_eb6c2fe4_4_k_cu_ae6be8f3_33324cuda3std3__45__cpo4cendE:
	.zero		1
	.type		_ZN39_INTERNAL_eb6c2fe4_4_k_cu_ae6be8f3_33324cuda3std6ranges3__45__cpo4swapE,@object
	.size		_ZN39_INTERNAL_eb6c2fe4_4_k_cu_ae6be8f3_33324cuda3std6ranges3__45__cpo4swapE,(.L_10 - _ZN39_INTERNAL_eb6c2fe4_4_k_cu_ae6be8f3_33324cuda3std6ranges3__45__cpo4swapE)
_ZN39_INTERNAL_eb6c2fe4_4_k_cu_ae6be8f3_33324cuda3std6ranges3__45__cpo4swapE:
	.zero		1
.L_10:


//--------------------- .nv.constant0._ZN7cutlass13device_kernelINS_4conv6kernel13ConvUniversalINS1_16ConvProblemShapeILNS1_8OperatorE1ELi2EEENS1_10collective14CollectiveConvINS1_47MainloopSm100TmaUmmaWarpSpecializedImplicitGemmILS5_1ELi20ELi2ELi1ELi2EN4cute5tupleIJNSA_1CILi2EEENSC_ILi1EEESE_EEEEENSB_IJNSC_ILi256EEENSC_ILi64EEENSB_IJSI_EEEEEENS_12float_e4m3_tESL_NSA_8TiledMMAINSA_8MMA_AtomIJNSA_10MMA_TraitsINSA_25SM100_MMA_F8F6F4_2x1SM_SSEJSL_SL_fSH_SI_NSA_17integral_constantINSA_4UMMA5MajorELSS_0EEENSQ_ISS_LSS_1EEENSQ_INSR_7ScaleInELSV_0EEESW_EEEEEENSA_6LayoutINSB_IJSE_SE_SE_EEENSB_IJNSC_ILi0EEES11_S11_EEEEENSB_IJNSA_10UnderscoreES14_S14_EEEEENS7_6detail27Sm100ImplicitGemmTileTraitsINSA_25SM100_TMA_2SM_LOAD_IM2COLENSA_14ComposedLayoutINSA_7SwizzleILi2ELi4ELi3EEENSA_18smem_ptr_flag_bitsILi8EEENSZ_INSB_IJNSC_ILi8EEESI_EEENSB_IJSI_SE_EEEEEEEvEENS18_INSA_18SM100_TMA_2SM_LOADENS1A_INS1B_ILi1ELi4ELi3EEES1E_NSZ_INSB_IJNSC_ILi32EEES1F_EEENSB_IJSE_S1N_EEEEEEEvEEEENS_8epilogue10collective18CollectiveEpilogueINS1U_23Sm100TmaWarpSpecializedILi1ELi1ELi64ELb0ELb0EEEJNSB_IJNSC_ILi128EEESI_SJ_EEENSB_IJNSZ_IS1Z_SE_EENSZ_ISI_SE_EEEEESL_NSB_IJNSB_IJlllEEESE_S11_EEESL_S25_NS1U_6fusion15FusionCallbacksIS1Y_NS26_17LinearCombinationISL_fSL_fLNS_15FloatRoundStyleE2EEES20_S23_JEEENSA_5SM1004TMEM4LOAD26SM100_TMEM_LOAD_32dp32b64xENSA_20SM90_TMA_LOAD_IM2COLES1J_NSA_39AutoVectorizingCopyWithAssumedAlignmentILi128EEENSA_21SM90_TMA_STORE_IM2COLES1J_S2I_S2I_EEEvvEEEEvNT_6ParamsE --------------------------
	.section	.nv.constant0._ZN7cutlass13device_kernelINS_4conv6kernel13ConvUniversalINS1_16ConvProblemShapeILNS1_8OperatorE1ELi2EEENS1_10collective14CollectiveConvINS1_47MainloopSm100TmaUmmaWarpSpecializedImplicitGemmILS5_1ELi20ELi2ELi1ELi2EN4cute5tupleIJNSA_1CILi2EEENSC_ILi1EEESE_EEEEENSB_IJNSC_ILi256EEENSC_ILi64EEENSB_IJSI_EEEEEENS_12float_e4m3_tESL_NSA_8TiledMMAINSA_8MMA_AtomIJNSA_10MMA_TraitsINSA_25SM100_MMA_F8F6F4_2x1SM_SSEJSL_SL_fSH_SI_NSA_17integral_constantINSA_4UMMA5MajorELSS_0EEENSQ_ISS_LSS_1EEENSQ_INSR_7ScaleInELSV_0EEESW_EEEEEENSA_6LayoutINSB_IJSE_SE_SE_EEENSB_IJNSC_ILi0EEES11_S11_EEEEENSB_IJNSA_10UnderscoreES14_S14_EEEEENS7_6detail27Sm100ImplicitGemmTileTraitsINSA_25SM100_TMA_2SM_LOAD_IM2COLENSA_14ComposedLayoutINSA_7SwizzleILi2ELi4ELi3EEENSA_18smem_ptr_flag_bitsILi8EEENSZ_INSB_IJNSC_ILi8EEESI_EEENSB_IJSI_SE_EEEEEEEvEENS18_INSA_18SM100_TMA_2SM_LOADENS1A_INS1B_ILi1ELi4ELi3EEES1E_NSZ_INSB_IJNSC_ILi32EEES1F_EEENSB_IJSE_S1N_EEEEEEEvEEEENS_8epilogue10collective18CollectiveEpilogueINS1U_23Sm100TmaWarpSpecializedILi1ELi1ELi64ELb0ELb0EEEJNSB_IJNSC_ILi128EEESI_SJ_EEENSB_IJNSZ_IS1Z_SE_EENSZ_ISI_SE_EEEEESL_NSB_IJNSB_IJlllEEESE_S11_EEESL_S25_NS1U_6fusion15FusionCallbacksIS1Y_NS26_17LinearCombinationISL_fSL_fLNS_15FloatRoundStyleE2EEES20_S23_JEEENSA_5SM1004TMEM4LOAD26SM100_TMEM_LOAD_32dp32b64xENSA_20SM90_TMA_LOAD_IM2COLES1J_NSA_39AutoVectorizingCopyWithAssumedAlignmentILi128EEENSA_21SM90_TMA_STORE_IM2COLES1J_S2I_S2I_EEEvvEEEEvNT_6ParamsE,"a",@progbits
	.sectionflags	@""
	.align	4
.nv.constant0._ZN7cutlass13device_kernelINS_4conv6kernel13ConvUniversalINS1_16ConvProblemShapeILNS1_8OperatorE1ELi2EEENS1_10collective14CollectiveConvINS1_47MainloopSm100TmaUmmaWarpSpecializedImplicitGemmILS5_1ELi20ELi2ELi1ELi2EN4cute5tupleIJNSA_1CILi2EEENSC_ILi1EEESE_EEEEENSB_IJNSC_ILi256EEENSC_ILi64EEENSB_IJSI_EEEEEENS_12float_e4m3_tESL_NSA_8TiledMMAINSA_8MMA_AtomIJNSA_10MMA_TraitsINSA_25SM100_MMA_F8F6F4_2x1SM_SSEJSL_SL_fSH_SI_NSA_17integral_constantINSA_4UMMA5MajorELSS_0EEENSQ_ISS_LSS_1EEENSQ_INSR_7ScaleInELSV_0EEESW_EEEEEENSA_6LayoutINSB_IJSE_SE_SE_EEENSB_IJNSC_ILi0EEES11_S11_EEEEENSB_IJNSA_10UnderscoreES14_S14_EEEEENS7_6detail27Sm100ImplicitGemmTileTraitsINSA_25SM100_TMA_2SM_LOAD_IM2COLENSA_14ComposedLayoutINSA_7SwizzleILi2ELi4ELi3EEENSA_18smem_ptr_flag_bitsILi8EEENSZ_INSB_IJNSC_ILi8EEESI_EEENSB_IJSI_SE_EEEEEEEvEENS18_INSA_18SM100_TMA_2SM_LOADENS1A_INS1B_ILi1ELi4ELi3EEES1E_NSZ_INSB_IJNSC_ILi32EEES1F_EEENSB_IJSE_S1N_EEEEEEEvEEEENS_8epilogue10collective18CollectiveEpilogueINS1U_23Sm100TmaWarpSpecializedILi1ELi1ELi64ELb0ELb0EEEJNSB_IJNSC_ILi128EEESI_SJ_EEENSB_IJNSZ_IS1Z_SE_EENSZ_ISI_SE_EEEEESL_NSB_IJNSB_IJlllEEESE_S11_EEESL_S25_NS1U_6fusion15FusionCallbacksIS1Y_NS26_17LinearCombinationISL_fSL_fLNS_15FloatRoundStyleE2EEES20_S23_JEEENSA_5SM1004TMEM4LOAD26SM100_TMEM_LOAD_32dp32b64xENSA_20SM90_TMA_LOAD_IM2COLES1J_NSA_39AutoVectorizingCopyWithAssumedAlignmentILi128EEENSA_21SM90_TMA_STORE_IM2COLES1J_S2I_S2I_EEEvvEEEEvNT_6ParamsE:
	.zero		2944


//--------------------- SYMBOLS --------------------------

	.type		.nv.reservedSmem.offset0,@object
	.size		.nv.reservedSmem.offset0,0x4
	.type		.nv.reservedSmem.cap,@object
	.size		.nv.reservedSmem.cap,0x4
	.type		__assertfail,@function
